//
// Generated by NVIDIA NVVM Compiler
//
// Compiler Build ID: CL-36424714
// Cuda compilation tools, release 13.0, V13.0.88
// Based on NVVM 20.0.0
//

.version 9.0
.target sm_100
.address_size 64

	// .globl	_Z27find_solution_gpu_on_deviceffffffi
.extern .func  (.param .b32 func_retval0) vprintf
(
	.param .b64 vprintf_param_0,
	.param .b64 vprintf_param_1
)
;
.extern .func  (.param .b64 func_retval0) malloc
(
	.param .b64 malloc_param_0
)
;
.extern .func free
(
	.param .b64 free_param_0
)
;
.global .align 1 .b8 $str[29] = {9, 61, 61, 61, 61, 61, 61, 61, 61, 61, 61, 61, 61, 61, 61, 61, 61, 61, 61, 61, 61, 61, 61, 61, 61, 61, 61, 10};
.global .align 1 .b8 $str$1[29] = {9, 102, 105, 110, 100, 95, 115, 111, 108, 117, 116, 105, 111, 110, 95, 98, 111, 114, 100, 101, 114, 115, 95, 99, 112, 117, 58, 10};
.global .align 1 .b8 $str$2[29] = {9, 45, 45, 45, 45, 45, 45, 45, 45, 45, 45, 45, 45, 45, 45, 45, 45, 45, 45, 45, 45, 45, 45, 45, 45, 45, 45, 10};
.global .align 1 .b8 $str$3[21] = {9, 91, 37, 102, 44, 32, 37, 102, 93, 32, 45, 32, 98, 111, 114, 100, 101, 114, 115, 10};
.global .align 1 .b8 $str$4[13] = {9, 119, 105, 100, 116, 104, 32, 61, 32, 37, 102, 10};
.global .align 1 .b8 $str$5[19] = {9, 105, 110, 116, 101, 114, 118, 97, 108, 115, 95, 110, 32, 61, 32, 37, 100, 10};
.global .align 1 .b8 $str$6[26] = {9, 69, 82, 82, 79, 82, 58, 32, 105, 110, 116, 101, 114, 118, 97, 108, 115, 95, 110, 32, 61, 32, 37, 100, 10};
.global .align 1 .b8 $str$7[44] = {9, 69, 82, 82, 79, 82, 58, 32, 105, 110, 99, 111, 114, 114, 101, 99, 116, 32, 119, 105, 100, 116, 104, 59, 32, 32, 105, 110, 116, 101, 114, 118, 97, 108, 115, 95, 110, 32, 61, 32, 37, 100, 10};
.global .align 1 .b8 $str$8[35] = {9, 70, 79, 85, 78, 68, 32, 115, 111, 108, 117, 116, 105, 111, 110, 32, 105, 110, 32, 116, 104, 101, 32, 37, 100, 32, 116, 104, 114, 101, 97, 100, 33, 10};
.global .align 1 .b8 $str$9[19] = {9, 102, 40, 120, 41, 32, 105, 110, 32, 91, 37, 102, 44, 32, 37, 102, 93, 10};
.global .align 1 .b8 $str$10[19] = {9, 120, 32, 32, 32, 32, 105, 110, 32, 91, 37, 102, 44, 32, 37, 102, 93, 10};
.global .align 1 .b8 $str$11[30] = {9, 61, 61, 61, 61, 61, 61, 61, 61, 61, 61, 61, 61, 61, 61, 61, 61, 61, 61, 61, 61, 61, 61, 61, 61, 61, 61, 10, 10};
.global .align 1 .b8 $str$12[25] = {61, 61, 61, 61, 61, 61, 61, 61, 61, 61, 61, 61, 61, 61, 61, 61, 61, 61, 61, 61, 61, 61, 61, 10};
.global .align 1 .b8 $str$13[29] = {102, 105, 110, 100, 95, 115, 111, 108, 117, 116, 105, 111, 110, 95, 103, 112, 117, 95, 111, 110, 95, 100, 101, 118, 105, 99, 101, 10};
.global .align 1 .b8 $str$14[25] = {45, 45, 45, 45, 45, 45, 45, 45, 45, 45, 45, 45, 45, 45, 45, 45, 45, 45, 45, 45, 45, 45, 45, 10};
.global .align 1 .b8 $str$15[18] = {69, 82, 82, 79, 82, 58, 32, 111, 111, 111, 111, 111, 111, 111, 112, 115, 10};
.global .align 1 .b8 $str$16[20] = {91, 37, 102, 44, 32, 37, 102, 93, 32, 45, 32, 98, 111, 114, 100, 101, 114, 115, 10};
.global .align 1 .b8 $str$17[15] = {114, 97, 100, 105, 117, 115, 32, 61, 32, 37, 102, 44, 32, 9};
.global .align 1 .b8 $str$18[13] = {119, 105, 100, 116, 104, 32, 32, 61, 32, 37, 102, 10};
.global .align 1 .b8 $str$19[10] = {101, 112, 115, 32, 61, 32, 37, 102, 10};
.global .align 1 .b8 $str$20[24] = {82, 69, 83, 85, 76, 84, 32, 58, 32, 120, 32, 105, 110, 32, 91, 37, 102, 44, 32, 37, 102, 93, 10};
.global .align 1 .b8 $str$21[13] = {114, 97, 100, 105, 117, 115, 32, 61, 32, 37, 102, 9};
.global .align 1 .b8 $str$22[14] = {119, 105, 100, 116, 104, 32, 32, 61, 32, 37, 102, 10, 10};
.global .align 1 .b8 $str$23[29] = {70, 73, 78, 65, 76, 32, 82, 69, 83, 85, 76, 84, 58, 32, 120, 32, 105, 110, 32, 91, 37, 102, 44, 32, 37, 102, 93, 10};
.global .align 1 .b8 $str$24[14] = {120, 32, 61, 32, 37, 102, 32, 43, 45, 32, 37, 102, 10};
.global .align 1 .b8 $str$25[18] = {73, 116, 101, 114, 97, 116, 105, 111, 110, 115, 32, 61, 32, 37, 100, 10, 10};
.global .align 1 .b8 $str$26[13] = {114, 97, 100, 105, 117, 115, 32, 61, 32, 37, 102, 10};
.global .align 1 .b8 $str$27[13] = {101, 112, 115, 32, 32, 32, 32, 61, 32, 37, 102, 10};
.global .align 1 .b8 $str$28[26] = {61, 61, 61, 61, 61, 61, 61, 61, 61, 61, 61, 61, 61, 61, 61, 61, 61, 61, 61, 61, 61, 61, 61, 10, 10};
.global .align 1 .b8 $str$29[45] = {9, 116, 104, 114, 101, 97, 100, 73, 100, 120, 46, 120, 32, 61, 32, 37, 100, 58, 32, 9, 69, 82, 82, 79, 82, 58, 32, 105, 110, 116, 101, 114, 118, 97, 108, 115, 95, 110, 32, 61, 32, 37, 100, 10};
.global .align 1 .b8 $str$30[63] = {9, 116, 104, 114, 101, 97, 100, 73, 100, 120, 46, 120, 32, 61, 32, 37, 100, 58, 32, 9, 69, 82, 82, 79, 82, 58, 32, 105, 110, 99, 111, 114, 114, 101, 99, 116, 32, 119, 105, 100, 116, 104, 59, 32, 32, 105, 110, 116, 101, 114, 118, 97, 108, 115, 95, 110, 32, 61, 32, 37, 100, 10};

.visible .entry _Z27find_solution_gpu_on_deviceffffffi(
	.param .f32 _Z27find_solution_gpu_on_deviceffffffi_param_0,
	.param .f32 _Z27find_solution_gpu_on_deviceffffffi_param_1,
	.param .f32 _Z27find_solution_gpu_on_deviceffffffi_param_2,
	.param .f32 _Z27find_solution_gpu_on_deviceffffffi_param_3,
	.param .f32 _Z27find_solution_gpu_on_deviceffffffi_param_4,
	.param .f32 _Z27find_solution_gpu_on_deviceffffffi_param_5,
	.param .u32 _Z27find_solution_gpu_on_deviceffffffi_param_6
)
{
	.local .align 16 .b8 	__local_depot0[32];
	.reg .b64 	%SP;
	.reg .b64 	%SPL;
	.reg .pred 	%p<12>;
	.reg .b32 	%r<72>;
	.reg .b32 	%f<44>;
	.reg .b64 	%rd<74>;
	.reg .b64 	%fd<22>;

	mov.u64 	%SPL, __local_depot0;
	cvta.local.u64 	%SP, %SPL;
	ld.param.f32 	%f17, [_Z27find_solution_gpu_on_deviceffffffi_param_0];
	ld.param.f32 	%f18, [_Z27find_solution_gpu_on_deviceffffffi_param_1];
	ld.param.f32 	%f19, [_Z27find_solution_gpu_on_deviceffffffi_param_2];
	ld.param.f32 	%f20, [_Z27find_solution_gpu_on_deviceffffffi_param_3];
	ld.param.f32 	%f21, [_Z27find_solution_gpu_on_deviceffffffi_param_4];
	ld.param.f32 	%f22, [_Z27find_solution_gpu_on_deviceffffffi_param_5];
	ld.param.u32 	%r6, [_Z27find_solution_gpu_on_deviceffffffi_param_6];
	add.u64 	%rd1, %SPL, 0;
	add.u64 	%rd5, %SP, 16;
	add.u64 	%rd2, %SPL, 16;
	mov.u64 	%rd6, $str$12;
	cvta.global.u64 	%rd7, %rd6;
	{ // callseq 0, 0
	.param .b64 param0;
	st.param.b64 	[param0], %rd7;
	.param .b64 param1;
	st.param.b64 	[param1], 0;
	.param .b32 retval0;
	call.uni (retval0), 
	vprintf, 
	(
	param0, 
	param1
	);
	ld.param.b32 	%r7, [retval0];
	} // callseq 0
	mov.u64 	%rd8, $str$13;
	cvta.global.u64 	%rd9, %rd8;
	{ // callseq 1, 0
	.param .b64 param0;
	st.param.b64 	[param0], %rd9;
	.param .b64 param1;
	st.param.b64 	[param1], 0;
	.param .b32 retval0;
	call.uni (retval0), 
	vprintf, 
	(
	param0, 
	param1
	);
	ld.param.b32 	%r9, [retval0];
	} // callseq 1
	mov.u64 	%rd10, $str$14;
	cvta.global.u64 	%rd11, %rd10;
	{ // callseq 2, 0
	.param .b64 param0;
	st.param.b64 	[param0], %rd11;
	.param .b64 param1;
	st.param.b64 	[param1], 0;
	.param .b32 retval0;
	call.uni (retval0), 
	vprintf, 
	(
	param0, 
	param1
	);
	ld.param.b32 	%r11, [retval0];
	} // callseq 2
	{ // callseq 3, 0
	.param .b64 param0;
	st.param.b64 	[param0], 8;
	.param .b64 retval0;
	call.uni (retval0), 
	malloc, 
	(
	param0
	);
	ld.param.b64 	%rd12, [retval0];
	} // callseq 3
	setp.ne.s64 	%p1, %rd12, 0;
	@%p1 bra 	$L__BB0_2;
	mov.u64 	%rd13, $str$15;
	cvta.global.u64 	%rd14, %rd13;
	{ // callseq 4, 0
	.param .b64 param0;
	st.param.b64 	[param0], %rd14;
	.param .b64 param1;
	st.param.b64 	[param1], 0;
	.param .b32 retval0;
	call.uni (retval0), 
	vprintf, 
	(
	param0, 
	param1
	);
	ld.param.b32 	%r13, [retval0];
	} // callseq 4
$L__BB0_2:
	st.f32 	[%rd12], %f19;
	st.f32 	[%rd12+4], %f20;
	sub.f32 	%f43, %f20, %f19;
	cvt.rn.f32.s32 	%f2, %r6;
	div.rn.f32 	%f42, %f43, %f2;
	cvt.f64.f32 	%fd1, %f19;
	cvt.f64.f32 	%fd2, %f20;
	st.local.v2.f64 	[%rd2], {%fd1, %fd2};
	mov.u64 	%rd15, $str$16;
	cvta.global.u64 	%rd16, %rd15;
	{ // callseq 5, 0
	.param .b64 param0;
	st.param.b64 	[param0], %rd16;
	.param .b64 param1;
	st.param.b64 	[param1], %rd5;
	.param .b32 retval0;
	call.uni (retval0), 
	vprintf, 
	(
	param0, 
	param1
	);
	ld.param.b32 	%r16, [retval0];
	} // callseq 5
	cvt.f64.f32 	%fd3, %f43;
	st.local.f64 	[%rd2], %fd3;
	mov.u64 	%rd18, $str$17;
	cvta.global.u64 	%rd19, %rd18;
	{ // callseq 6, 0
	.param .b64 param0;
	st.param.b64 	[param0], %rd19;
	.param .b64 param1;
	st.param.b64 	[param1], %rd5;
	.param .b32 retval0;
	call.uni (retval0), 
	vprintf, 
	(
	param0, 
	param1
	);
	ld.param.b32 	%r18, [retval0];
	} // callseq 6
	cvt.f64.f32 	%fd4, %f42;
	st.local.f64 	[%rd2], %fd4;
	mov.u64 	%rd20, $str$18;
	cvta.global.u64 	%rd21, %rd20;
	{ // callseq 7, 0
	.param .b64 param0;
	st.param.b64 	[param0], %rd21;
	.param .b64 param1;
	st.param.b64 	[param1], %rd5;
	.param .b32 retval0;
	call.uni (retval0), 
	vprintf, 
	(
	param0, 
	param1
	);
	ld.param.b32 	%r20, [retval0];
	} // callseq 7
	add.f32 	%f4, %f22, %f22;
	cvt.f64.f32 	%fd5, %f4;
	st.local.f64 	[%rd2], %fd5;
	mov.u64 	%rd22, $str$19;
	cvta.global.u64 	%rd23, %rd22;
	{ // callseq 8, 0
	.param .b64 param0;
	st.param.b64 	[param0], %rd23;
	.param .b64 param1;
	st.param.b64 	[param1], %rd5;
	.param .b32 retval0;
	call.uni (retval0), 
	vprintf, 
	(
	param0, 
	param1
	);
	ld.param.b32 	%r22, [retval0];
	} // callseq 8
	setp.leu.f32 	%p2, %f43, %f4;
	mov.b32 	%r71, 0;
	@%p2 bra 	$L__BB0_12;
	mov.u32 	%r1, %tid.x;
	cvt.rn.f32.u32 	%f23, %r1;
	add.f32 	%f5, %f21, %f23;
	add.s32 	%r25, %r1, 1;
	cvt.rn.f32.u32 	%f24, %r25;
	add.f32 	%f6, %f21, %f24;
	mov.b32 	%r71, 0;
	mov.u64 	%rd24, $str;
	mov.u64 	%rd26, $str$1;
	mov.u64 	%rd28, $str$2;
$L__BB0_4:
	add.s32 	%r71, %r71, 1;
	ld.f32 	%f8, [%rd12];
	ld.f32 	%f25, [%rd12+4];
	cvta.global.u64 	%rd25, %rd24;
	{ // callseq 9, 0
	.param .b64 param0;
	st.param.b64 	[param0], %rd25;
	.param .b64 param1;
	st.param.b64 	[param1], 0;
	.param .b32 retval0;
	call.uni (retval0), 
	vprintf, 
	(
	param0, 
	param1
	);
	ld.param.b32 	%r26, [retval0];
	} // callseq 9
	cvta.global.u64 	%rd27, %rd26;
	{ // callseq 10, 0
	.param .b64 param0;
	st.param.b64 	[param0], %rd27;
	.param .b64 param1;
	st.param.b64 	[param1], 0;
	.param .b32 retval0;
	call.uni (retval0), 
	vprintf, 
	(
	param0, 
	param1
	);
	ld.param.b32 	%r28, [retval0];
	} // callseq 10
	cvta.global.u64 	%rd29, %rd28;
	{ // callseq 11, 0
	.param .b64 param0;
	st.param.b64 	[param0], %rd29;
	.param .b64 param1;
	st.param.b64 	[param1], 0;
	.param .b32 retval0;
	call.uni (retval0), 
	vprintf, 
	(
	param0, 
	param1
	);
	ld.param.b32 	%r30, [retval0];
	} // callseq 11
	cvt.f64.f32 	%fd6, %f8;
	cvt.f64.f32 	%fd7, %f25;
	st.local.v2.f64 	[%rd1], {%fd6, %fd7};
	mov.u64 	%rd30, $str$3;
	cvta.global.u64 	%rd31, %rd30;
	add.u64 	%rd32, %SP, 0;
	{ // callseq 12, 0
	.param .b64 param0;
	st.param.b64 	[param0], %rd31;
	.param .b64 param1;
	st.param.b64 	[param1], %rd32;
	.param .b32 retval0;
	call.uni (retval0), 
	vprintf, 
	(
	param0, 
	param1
	);
	ld.param.b32 	%r32, [retval0];
	} // callseq 12
	cvt.f64.f32 	%fd8, %f42;
	st.local.f64 	[%rd1], %fd8;
	mov.u64 	%rd33, $str$4;
	cvta.global.u64 	%rd34, %rd33;
	{ // callseq 13, 0
	.param .b64 param0;
	st.param.b64 	[param0], %rd34;
	.param .b64 param1;
	st.param.b64 	[param1], %rd32;
	.param .b32 retval0;
	call.uni (retval0), 
	vprintf, 
	(
	param0, 
	param1
	);
	ld.param.b32 	%r34, [retval0];
	} // callseq 13
	sub.f32 	%f9, %f25, %f8;
	div.rn.f32 	%f26, %f9, %f42;
	cvt.rzi.s32.f32 	%r4, %f26;
	st.local.u32 	[%rd1], %r4;
	mov.u64 	%rd35, $str$5;
	cvta.global.u64 	%rd36, %rd35;
	{ // callseq 14, 0
	.param .b64 param0;
	st.param.b64 	[param0], %rd36;
	.param .b64 param1;
	st.param.b64 	[param1], %rd32;
	.param .b32 retval0;
	call.uni (retval0), 
	vprintf, 
	(
	param0, 
	param1
	);
	ld.param.b32 	%r36, [retval0];
	} // callseq 14
	setp.gt.s32 	%p3, %r4, 1;
	@%p3 bra 	$L__BB0_6;
	st.local.u32 	[%rd1], %r4;
	mov.u64 	%rd37, $str$6;
	cvta.global.u64 	%rd38, %rd37;
	{ // callseq 15, 0
	.param .b64 param0;
	st.param.b64 	[param0], %rd38;
	.param .b64 param1;
	st.param.b64 	[param1], %rd32;
	.param .b32 retval0;
	call.uni (retval0), 
	vprintf, 
	(
	param0, 
	param1
	);
	ld.param.b32 	%r38, [retval0];
	} // callseq 15
$L__BB0_6:
	add.f32 	%f27, %f42, %f42;
	setp.geu.f32 	%p4, %f9, %f27;
	@%p4 bra 	$L__BB0_8;
	st.local.u32 	[%rd1], %r4;
	mov.u64 	%rd40, $str$7;
	cvta.global.u64 	%rd41, %rd40;
	{ // callseq 16, 0
	.param .b64 param0;
	st.param.b64 	[param0], %rd41;
	.param .b64 param1;
	st.param.b64 	[param1], %rd32;
	.param .b32 retval0;
	call.uni (retval0), 
	vprintf, 
	(
	param0, 
	param1
	);
	ld.param.b32 	%r40, [retval0];
	} // callseq 16
$L__BB0_8:
	fma.rn.f32 	%f10, %f5, %f42, %f8;
	fma.rn.f32 	%f11, %f18, %f10, %f17;
	fma.rn.f32 	%f12, %f6, %f42, %f8;
	fma.rn.f32 	%f28, %f18, %f12, %f17;
	setp.gt.f32 	%p5, %f11, 0f00000000;
	setp.lt.f32 	%p6, %f28, 0f00000000;
	and.pred  	%p7, %p5, %p6;
	@%p7 bra 	$L__BB0_10;
	setp.geu.f32 	%p8, %f11, 0f00000000;
	setp.leu.f32 	%p9, %f28, 0f00000000;
	or.pred  	%p10, %p8, %p9;
	@%p10 bra 	$L__BB0_11;
$L__BB0_10:
	st.local.u32 	[%rd1], %r1;
	mov.u64 	%rd43, $str$8;
	cvta.global.u64 	%rd44, %rd43;
	{ // callseq 17, 0
	.param .b64 param0;
	st.param.b64 	[param0], %rd44;
	.param .b64 param1;
	st.param.b64 	[param1], %rd32;
	.param .b32 retval0;
	call.uni (retval0), 
	vprintf, 
	(
	param0, 
	param1
	);
	ld.param.b32 	%r42, [retval0];
	} // callseq 17
	st.f32 	[%rd12], %f10;
	st.f32 	[%rd12+4], %f12;
	cvt.f64.f32 	%fd9, %f11;
	cvt.f64.f32 	%fd10, %f28;
	st.local.v2.f64 	[%rd1], {%fd9, %fd10};
	mov.u64 	%rd46, $str$9;
	cvta.global.u64 	%rd47, %rd46;
	{ // callseq 18, 0
	.param .b64 param0;
	st.param.b64 	[param0], %rd47;
	.param .b64 param1;
	st.param.b64 	[param1], %rd32;
	.param .b32 retval0;
	call.uni (retval0), 
	vprintf, 
	(
	param0, 
	param1
	);
	ld.param.b32 	%r44, [retval0];
	} // callseq 18
	ld.f32 	%f29, [%rd12];
	cvt.f64.f32 	%fd11, %f29;
	ld.f32 	%f30, [%rd12+4];
	cvt.f64.f32 	%fd12, %f30;
	st.local.v2.f64 	[%rd1], {%fd11, %fd12};
	mov.u64 	%rd48, $str$10;
	cvta.global.u64 	%rd49, %rd48;
	{ // callseq 19, 0
	.param .b64 param0;
	st.param.b64 	[param0], %rd49;
	.param .b64 param1;
	st.param.b64 	[param1], %rd32;
	.param .b32 retval0;
	call.uni (retval0), 
	vprintf, 
	(
	param0, 
	param1
	);
	ld.param.b32 	%r46, [retval0];
	} // callseq 19
$L__BB0_11:
	mov.u64 	%rd50, $str$11;
	cvta.global.u64 	%rd51, %rd50;
	{ // callseq 20, 0
	.param .b64 param0;
	st.param.b64 	[param0], %rd51;
	.param .b64 param1;
	st.param.b64 	[param1], 0;
	.param .b32 retval0;
	call.uni (retval0), 
	vprintf, 
	(
	param0, 
	param1
	);
	ld.param.b32 	%r48, [retval0];
	} // callseq 20
	bar.sync 	0;
	ld.f32 	%f31, [%rd12];
	cvt.f64.f32 	%fd13, %f31;
	ld.f32 	%f32, [%rd12+4];
	cvt.f64.f32 	%fd14, %f32;
	st.local.v2.f64 	[%rd2], {%fd13, %fd14};
	mov.u64 	%rd52, $str$20;
	cvta.global.u64 	%rd53, %rd52;
	add.u64 	%rd54, %SP, 16;
	{ // callseq 21, 0
	.param .b64 param0;
	st.param.b64 	[param0], %rd53;
	.param .b64 param1;
	st.param.b64 	[param1], %rd54;
	.param .b32 retval0;
	call.uni (retval0), 
	vprintf, 
	(
	param0, 
	param1
	);
	ld.param.b32 	%r50, [retval0];
	} // callseq 21
	ld.f32 	%f33, [%rd12+4];
	ld.f32 	%f34, [%rd12];
	sub.f32 	%f43, %f33, %f34;
	div.rn.f32 	%f42, %f43, %f2;
	cvt.f64.f32 	%fd15, %f43;
	st.local.f64 	[%rd2], %fd15;
	mov.u64 	%rd55, $str$21;
	cvta.global.u64 	%rd56, %rd55;
	{ // callseq 22, 0
	.param .b64 param0;
	st.param.b64 	[param0], %rd56;
	.param .b64 param1;
	st.param.b64 	[param1], %rd54;
	.param .b32 retval0;
	call.uni (retval0), 
	vprintf, 
	(
	param0, 
	param1
	);
	ld.param.b32 	%r52, [retval0];
	} // callseq 22
	cvt.f64.f32 	%fd16, %f42;
	st.local.f64 	[%rd2], %fd16;
	mov.u64 	%rd57, $str$22;
	cvta.global.u64 	%rd58, %rd57;
	{ // callseq 23, 0
	.param .b64 param0;
	st.param.b64 	[param0], %rd58;
	.param .b64 param1;
	st.param.b64 	[param1], %rd54;
	.param .b32 retval0;
	call.uni (retval0), 
	vprintf, 
	(
	param0, 
	param1
	);
	ld.param.b32 	%r54, [retval0];
	} // callseq 23
	setp.gt.f32 	%p11, %f43, %f4;
	@%p11 bra 	$L__BB0_4;
$L__BB0_12:
	mov.u64 	%rd59, $str$12;
	cvta.global.u64 	%rd60, %rd59;
	{ // callseq 24, 0
	.param .b64 param0;
	st.param.b64 	[param0], %rd60;
	.param .b64 param1;
	st.param.b64 	[param1], 0;
	.param .b32 retval0;
	call.uni (retval0), 
	vprintf, 
	(
	param0, 
	param1
	);
	ld.param.b32 	%r56, [retval0];
	} // callseq 24
	ld.f32 	%f35, [%rd12];
	cvt.f64.f32 	%fd17, %f35;
	ld.f32 	%f36, [%rd12+4];
	cvt.f64.f32 	%fd18, %f36;
	st.local.v2.f64 	[%rd2], {%fd17, %fd18};
	mov.u64 	%rd61, $str$23;
	cvta.global.u64 	%rd62, %rd61;
	add.u64 	%rd63, %SP, 16;
	{ // callseq 25, 0
	.param .b64 param0;
	st.param.b64 	[param0], %rd62;
	.param .b64 param1;
	st.param.b64 	[param1], %rd63;
	.param .b32 retval0;
	call.uni (retval0), 
	vprintf, 
	(
	param0, 
	param1
	);
	ld.param.b32 	%r58, [retval0];
	} // callseq 25
	ld.f32 	%f37, [%rd12];
	ld.f32 	%f38, [%rd12+4];
	sub.f32 	%f39, %f38, %f37;
	fma.rn.f32 	%f40, %f39, 0f3F000000, %f37;
	mul.f32 	%f41, %f4, 0f3F000000;
	cvt.f64.f32 	%fd19, %f40;
	cvt.f64.f32 	%fd20, %f41;
	st.local.v2.f64 	[%rd2], {%fd19, %fd20};
	mov.u64 	%rd64, $str$24;
	cvta.global.u64 	%rd65, %rd64;
	{ // callseq 26, 0
	.param .b64 param0;
	st.param.b64 	[param0], %rd65;
	.param .b64 param1;
	st.param.b64 	[param1], %rd63;
	.param .b32 retval0;
	call.uni (retval0), 
	vprintf, 
	(
	param0, 
	param1
	);
	ld.param.b32 	%r60, [retval0];
	} // callseq 26
	st.local.u32 	[%rd2], %r71;
	mov.u64 	%rd66, $str$25;
	cvta.global.u64 	%rd67, %rd66;
	{ // callseq 27, 0
	.param .b64 param0;
	st.param.b64 	[param0], %rd67;
	.param .b64 param1;
	st.param.b64 	[param1], %rd63;
	.param .b32 retval0;
	call.uni (retval0), 
	vprintf, 
	(
	param0, 
	param1
	);
	ld.param.b32 	%r62, [retval0];
	} // callseq 27
	cvt.f64.f32 	%fd21, %f43;
	st.local.f64 	[%rd2], %fd21;
	mov.u64 	%rd68, $str$26;
	cvta.global.u64 	%rd69, %rd68;
	{ // callseq 28, 0
	.param .b64 param0;
	st.param.b64 	[param0], %rd69;
	.param .b64 param1;
	st.param.b64 	[param1], %rd63;
	.param .b32 retval0;
	call.uni (retval0), 
	vprintf, 
	(
	param0, 
	param1
	);
	ld.param.b32 	%r64, [retval0];
	} // callseq 28
	st.local.f64 	[%rd2], %fd20;
	mov.u64 	%rd70, $str$27;
	cvta.global.u64 	%rd71, %rd70;
	{ // callseq 29, 0
	.param .b64 param0;
	st.param.b64 	[param0], %rd71;
	.param .b64 param1;
	st.param.b64 	[param1], %rd63;
	.param .b32 retval0;
	call.uni (retval0), 
	vprintf, 
	(
	param0, 
	param1
	);
	ld.param.b32 	%r66, [retval0];
	} // callseq 29
	mov.u64 	%rd72, $str$28;
	cvta.global.u64 	%rd73, %rd72;
	{ // callseq 30, 0
	.param .b64 param0;
	st.param.b64 	[param0], %rd73;
	.param .b64 param1;
	st.param.b64 	[param1], 0;
	.param .b32 retval0;
	call.uni (retval0), 
	vprintf, 
	(
	param0, 
	param1
	);
	ld.param.b32 	%r68, [retval0];
	} // callseq 30
	{ // callseq 31, 0
	.param .b64 param0;
	st.param.b64 	[param0], %rd12;
	call.uni 
	free, 
	(
	param0
	);
	} // callseq 31
	ret;

}
	// .globl	_Z32find_solution_borders_gpu_globalPfffffff
.visible .entry _Z32find_solution_borders_gpu_globalPfffffff(
	.param .u64 .ptr .align 1 _Z32find_solution_borders_gpu_globalPfffffff_param_0,
	.param .f32 _Z32find_solution_borders_gpu_globalPfffffff_param_1,
	.param .f32 _Z32find_solution_borders_gpu_globalPfffffff_param_2,
	.param .f32 _Z32find_solution_borders_gpu_globalPfffffff_param_3,
	.param .f32 _Z32find_solution_borders_gpu_globalPfffffff_param_4,
	.param .f32 _Z32find_solution_borders_gpu_globalPfffffff_param_5,
	.param .f32 _Z32find_solution_borders_gpu_globalPfffffff_param_6
)
{
	.local .align 8 .b8 	__local_depot1[8];
	.reg .b64 	%SP;
	.reg .b64 	%SPL;
	.reg .pred 	%p<9>;
	.reg .b32 	%r<10>;
	.reg .b32 	%f<19>;
	.reg .b64 	%rd<11>;

	mov.u64 	%SPL, __local_depot1;
	cvta.local.u64 	%SP, %SPL;
	ld.param.u64 	%rd2, [_Z32find_solution_borders_gpu_globalPfffffff_param_0];
	ld.param.f32 	%f6, [_Z32find_solution_borders_gpu_globalPfffffff_param_1];
	ld.param.f32 	%f7, [_Z32find_solution_borders_gpu_globalPfffffff_param_2];
	ld.param.f32 	%f8, [_Z32find_solution_borders_gpu_globalPfffffff_param_3];
	ld.param.f32 	%f11, [_Z32find_solution_borders_gpu_globalPfffffff_param_4];
	ld.param.f32 	%f9, [_Z32find_solution_borders_gpu_globalPfffffff_param_5];
	ld.param.f32 	%f10, [_Z32find_solution_borders_gpu_globalPfffffff_param_6];
	add.u64 	%rd3, %SP, 0;
	add.u64 	%rd1, %SPL, 0;
	sub.f32 	%f1, %f11, %f8;
	div.rn.f32 	%f12, %f1, %f9;
	cvt.rzi.s32.f32 	%r1, %f12;
	setp.gt.s32 	%p1, %r1, 1;
	@%p1 bra 	$L__BB1_2;
	mov.u32 	%r2, %tid.x;
	st.local.v2.u32 	[%rd1], {%r2, %r1};
	mov.u64 	%rd4, $str$29;
	cvta.global.u64 	%rd5, %rd4;
	{ // callseq 32, 0
	.param .b64 param0;
	st.param.b64 	[param0], %rd5;
	.param .b64 param1;
	st.param.b64 	[param1], %rd3;
	.param .b32 retval0;
	call.uni (retval0), 
	vprintf, 
	(
	param0, 
	param1
	);
	ld.param.b32 	%r3, [retval0];
	} // callseq 32
$L__BB1_2:
	add.f32 	%f13, %f9, %f9;
	setp.geu.f32 	%p2, %f1, %f13;
	@%p2 bra 	$L__BB1_4;
	mov.u32 	%r5, %tid.x;
	st.local.v2.u32 	[%rd1], {%r5, %r1};
	mov.u64 	%rd7, $str$30;
	cvta.global.u64 	%rd8, %rd7;
	{ // callseq 33, 0
	.param .b64 param0;
	st.param.b64 	[param0], %rd8;
	.param .b64 param1;
	st.param.b64 	[param1], %rd3;
	.param .b32 retval0;
	call.uni (retval0), 
	vprintf, 
	(
	param0, 
	param1
	);
	ld.param.b32 	%r6, [retval0];
	} // callseq 33
$L__BB1_4:
	bar.sync 	0;
	mov.u32 	%r8, %tid.x;
	cvt.rn.f32.u32 	%f14, %r8;
	add.f32 	%f15, %f10, %f14;
	fma.rn.f32 	%f2, %f9, %f15, %f8;
	fma.rn.f32 	%f3, %f7, %f2, %f6;
	add.s32 	%r9, %r8, 1;
	cvt.rn.f32.u32 	%f16, %r9;
	add.f32 	%f17, %f10, %f16;
	fma.rn.f32 	%f4, %f9, %f17, %f8;
	fma.rn.f32 	%f18, %f7, %f4, %f6;
	setp.gt.f32 	%p3, %f3, 0f00000000;
	setp.lt.f32 	%p4, %f18, 0f00000000;
	and.pred  	%p5, %p3, %p4;
	@%p5 bra 	$L__BB1_6;
	setp.geu.f32 	%p6, %f3, 0f00000000;
	setp.leu.f32 	%p7, %f18, 0f00000000;
	or.pred  	%p8, %p6, %p7;
	@%p8 bra 	$L__BB1_7;
$L__BB1_6:
	cvta.to.global.u64 	%rd10, %rd2;
	st.global.f32 	[%rd10], %f2;
	st.global.f32 	[%rd10+4], %f4;
$L__BB1_7:
	bar.sync 	0;
	ret;

}


// ===== COMPILED SASS (sm_100) =====

	.target	sm_100

	.elftype	@"ET_EXEC"


//--------------------- .note.nv.tkinfo           --------------------------
	.section	.note.nv.tkinfo,"",@"SHT_NOTE"
	.sectionflags	@"SHF_NOTE_NV_TKINFO"
	.tkinfo
        /*0018*/ 	.word	0x00000002
        /*0030*/ 	.string	""
        /*0030*/ 	.string	"ptxas"
        /*0030*/ 	.string	"Cuda compilation tools, release 13.0, V13.0.88"
        /*0030*/ 	.string	"Build cuda_13.0.r13.0/compiler.36424714_0"
        /*0030*/ 	.string	"-arch sm_100 -m 64 "



//--------------------- .note.nv.cuinfo           --------------------------
	.section	.note.nv.cuinfo,"",@"SHT_NOTE"
	.sectionflags	@"SHF_NOTE_NV_CUINFO"
        /*0018*/ 	.short	0x0002
        /*001a*/ 	.short	0x0064
        /*001c*/ 	.short	0x0082
	.zero		2


//--------------------- .nv.info                  --------------------------
	.section	.nv.info,"",@"SHT_CUDA_INFO"
	.align	4


	//----- nvinfo : EIATTR_REGCOUNT
	.align		4
        /*0000*/ 	.byte	0x04, 0x2f
        /*0002*/ 	.short	(.L_32 - .L_31)
	.align		4
.L_31:
        /*0004*/ 	.word	index@(_Z27find_solution_gpu_on_deviceffffffi)
        /*0008*/ 	.word	0x00000024


	//----- nvinfo : EIATTR_FRAME_SIZE
	.align		4
.L_32:
        /*000c*/ 	.byte	0x04, 0x11
        /*000e*/ 	.short	(.L_34 - .L_33)
	.align		4
.L_33:
        /*0010*/ 	.word	index@($__internal_1_$__cuda_sm3x_div_rn_noftz_f32_slowpath)
        /*0014*/ 	.word	0x00000020


	//----- nvinfo : EIATTR_FRAME_SIZE
	.align		4
.L_34:
        /*0018*/ 	.byte	0x04, 0x11
        /*001a*/ 	.short	(.L_36 - .L_35)
	.align		4
.L_35:
        /*001c*/ 	.word	index@(_Z27find_solution_gpu_on_deviceffffffi)
        /*0020*/ 	.word	0x00000020


	//----- nvinfo : EIATTR_REGCOUNT
	.align		4
.L_36:
        /*0024*/ 	.byte	0x04, 0x2f
        /*0026*/ 	.short	(.L_38 - .L_37)
	.align		4
.L_37:
        /*0028*/ 	.word	index@(_Z32find_solution_borders_gpu_globalPfffffff)
        /*002c*/ 	.word	0x00000018


	//----- nvinfo : EIATTR_FRAME_SIZE
	.align		4
.L_38:
        /*0030*/ 	.byte	0x04, 0x11
        /*0032*/ 	.short	(.L_40 - .L_39)
	.align		4
.L_39:
        /*0034*/ 	.word	index@($__internal_0_$__cuda_sm3x_div_rn_noftz_f32_slowpath)
        /*0038*/ 	.word	0x00000008


	//----- nvinfo : EIATTR_FRAME_SIZE
	.align		4
.L_40:
        /*003c*/ 	.byte	0x04, 0x11
        /*003e*/ 	.short	(.L_42 - .L_41)
	.align		4
.L_41:
        /*0040*/ 	.word	index@(_Z32find_solution_borders_gpu_globalPfffffff)
        /*0044*/ 	.word	0x00000008


	//----- nvinfo : EIATTR_MIN_STACK_SIZE
	.align		4
.L_42:
        /*0048*/ 	.byte	0x04, 0x12
        /*004a*/ 	.short	(.L_44 - .L_43)
	.align		4
.L_43:
        /*004c*/ 	.word	index@(_Z32find_solution_borders_gpu_globalPfffffff)
        /*0050*/ 	.word	0x00000008


	//----- nvinfo : EIATTR_MIN_STACK_SIZE
	.align		4
.L_44:
        /*0054*/ 	.byte	0x04, 0x12
        /*0056*/ 	.short	(.L_46 - .L_45)
	.align		4
.L_45:
        /*0058*/ 	.word	index@(_Z27find_solution_gpu_on_deviceffffffi)
        /*005c*/ 	.word	0x00000020
.L_46:


//--------------------- .nv.compat                --------------------------
	.section	.nv.compat,"",@"SHT_CUDA_COMPAT_INFO"
	.align	4
        /*0000*/ 	.byte	0x02, 0x09, 0x00, 0x00, 0x02, 0x02, 0x01, 0x00, 0x02, 0x05, 0x05, 0x00, 0x03, 0x07, 0x01, 0x01
        /*0010*/ 	.byte	0x02, 0x03, 0x00, 0x00, 0x02, 0x06, 0x01, 0x00, 0x04, 0x0b, 0x08, 0x00, 0x01, 0x00, 0x00, 0x00
        /*0020*/ 	.byte	0x00, 0x00, 0x00, 0x00


//--------------------- .nv.info._Z32find_solution_borders_gpu_globalPfffffff --------------------------
	.section	.nv.info._Z32find_solution_borders_gpu_globalPfffffff,"",@"SHT_CUDA_INFO"
	.sectionflags	@""
	.align	4


	//----- nvinfo : EIATTR_CUDA_API_VERSION
	.align		4
        /*0000*/ 	.byte	0x04, 0x37
        /*0002*/ 	.short	(.L_48 - .L_47)
.L_47:
        /*0004*/ 	.word	0x00000082


	//----- nvinfo : EIATTR_KPARAM_INFO
	.align		4
.L_48:
        /*0008*/ 	.byte	0x04, 0x17
        /*000a*/ 	.short	(.L_50 - .L_49)
.L_49:
        /*000c*/ 	.word	0x00000000
        /*0010*/ 	.short	0x0006
        /*0012*/ 	.short	0x001c
        /*0014*/ 	.byte	0x00, 0xf0, 0x11, 0x00


	//----- nvinfo : EIATTR_KPARAM_INFO
	.align		4
.L_50:
        /*0018*/ 	.byte	0x04, 0x17
        /*001a*/ 	.short	(.L_52 - .L_51)
.L_51:
        /*001c*/ 	.word	0x00000000
        /*0020*/ 	.short	0x0005
        /*0022*/ 	.short	0x0018
        /*0024*/ 	.byte	0x00, 0xf0, 0x11, 0x00


	//----- nvinfo : EIATTR_KPARAM_INFO
	.align		4
.L_52:
        /*0028*/ 	.byte	0x04, 0x17
        /*002a*/ 	.short	(.L_54 - .L_53)
.L_53:
        /*002c*/ 	.word	0x00000000
        /*0030*/ 	.short	0x0004
        /*0032*/ 	.short	0x0014
        /*0034*/ 	.byte	0x00, 0xf0, 0x11, 0x00


	//----- nvinfo : EIATTR_KPARAM_INFO
	.align		4
.L_54:
        /*0038*/ 	.byte	0x04, 0x17
        /*003a*/ 	.short	(.L_56 - .L_55)
.L_55:
        /*003c*/ 	.word	0x00000000
        /*0040*/ 	.short	0x0003
        /*0042*/ 	.short	0x0010
        /*0044*/ 	.byte	0x00, 0xf0, 0x11, 0x00


	//----- nvinfo : EIATTR_KPARAM_INFO
	.align		4
.L_56:
        /*0048*/ 	.byte	0x04, 0x17
        /*004a*/ 	.short	(.L_58 - .L_57)
.L_57:
        /*004c*/ 	.word	0x00000000
        /*0050*/ 	.short	0x0002
        /*0052*/ 	.short	0x000c
        /*0054*/ 	.byte	0x00, 0xf0, 0x11, 0x00


	//----- nvinfo : EIATTR_KPARAM_INFO
	.align		4
.L_58:
        /*0058*/ 	.byte	0x04, 0x17
        /*005a*/ 	.short	(.L_60 - .L_59)
.L_59:
        /*005c*/ 	.word	0x00000000
        /*0060*/ 	.short	0x0001
        /*0062*/ 	.short	0x0008
        /*0064*/ 	.byte	0x00, 0xf0, 0x11, 0x00


	//----- nvinfo : EIATTR_KPARAM_INFO
	.align		4
.L_60:
        /*0068*/ 	.byte	0x04, 0x17
        /*006a*/ 	.short	(.L_62 - .L_61)
.L_61:
        /*006c*/ 	.word	0x00000000
        /*0070*/ 	.short	0x0000
        /*0072*/ 	.short	0x0000
        /*0074*/ 	.byte	0x00, 0xf5, 0x21, 0x00


	//----- nvinfo : EIATTR_SPARSE_MMA_MASK
	.align		4
.L_62:
        /*0078*/ 	.byte	0x03, 0x50
        /*007a*/ 	.short	0x0000


	//----- nvinfo : EIATTR_MAXREG_COUNT
	.align		4
        /*007c*/ 	.byte	0x03, 0x1b
        /*007e*/ 	.short	0x00ff


	//----- nvinfo : EIATTR_NUM_BARRIERS
	.align		4
        /*0080*/ 	.byte	0x02, 0x4c
        /*0082*/ 	.byte	0x01
	.zero		1


	//----- nvinfo : EIATTR_EXTERNS
	.align		4
        /*0084*/ 	.byte	0x04, 0x0f
        /*0086*/ 	.short	(.L_64 - .L_63)


	//   ....[0]....
	.align		4
.L_63:
        /*0088*/ 	.word	index@(vprintf)


	//----- nvinfo : EIATTR_MERCURY_ISA_VERSION
	.align		4
.L_64:
        /*008c*/ 	.byte	0x03, 0x5f
        /*008e*/ 	.short	0x0101


	//----- nvinfo : EIATTR_VRC_CTA_INIT_COUNT
	.align		4
        /*0090*/ 	.byte	0x02, 0x4a
	.zero		1
	.zero		1


	//----- nvinfo : EIATTR_SYSCALL_OFFSETS
	.align		4
        /*0094*/ 	.byte	0x04, 0x46
        /*0096*/ 	.short	(.L_66 - .L_65)


	//   ....[0]....
.L_65:
        /*0098*/ 	.word	0x00000210


	//   ....[1]....
        /*009c*/ 	.word	0x00000300


	//----- nvinfo : EIATTR_EXIT_INSTR_OFFSETS
	.align		4
.L_66:
        /*00a0*/ 	.byte	0x04, 0x1c
        /*00a2*/ 	.short	(.L_68 - .L_67)


	//   ....[0]....
.L_67:
        /*00a4*/ 	.word	0x000004a0


	//----- nvinfo : EIATTR_CRS_STACK_SIZE
	.align		4
.L_68:
        /*00a8*/ 	.byte	0x04, 0x1e
        /*00aa*/ 	.short	(.L_70 - .L_69)
.L_69:
        /*00ac*/ 	.word	0x00000000


	//----- nvinfo : EIATTR_CBANK_PARAM_SIZE
	.align		4
.L_70:
        /*00b0*/ 	.byte	0x03, 0x19
        /*00b2*/ 	.short	0x0020


	//----- nvinfo : EIATTR_PARAM_CBANK
	.align		4
        /*00b4*/ 	.byte	0x04, 0x0a
        /*00b6*/ 	.short	(.L_72 - .L_71)
	.align		4
.L_71:
        /*00b8*/ 	.word	index@(.nv.constant0._Z32find_solution_borders_gpu_globalPfffffff)
        /*00bc*/ 	.short	0x0380
        /*00be*/ 	.short	0x0020


	//----- nvinfo : EIATTR_SW_WAR
	.align		4
.L_72:
        /*00c0*/ 	.byte	0x04, 0x36
        /*00c2*/ 	.short	(.L_74 - .L_73)
.L_73:
        /*00c4*/ 	.word	0x00000008
.L_74:


//--------------------- .nv.info._Z27find_solution_gpu_on_deviceffffffi --------------------------
	.section	.nv.info._Z27find_solution_gpu_on_deviceffffffi,"",@"SHT_CUDA_INFO"
	.sectionflags	@""
	.align	4


	//----- nvinfo : EIATTR_CUDA_API_VERSION
	.align		4
        /*0000*/ 	.byte	0x04, 0x37
        /*0002*/ 	.short	(.L_76 - .L_75)
.L_75:
        /*0004*/ 	.word	0x00000082


	//----- nvinfo : EIATTR_KPARAM_INFO
	.align		4
.L_76:
        /*0008*/ 	.byte	0x04, 0x17
        /*000a*/ 	.short	(.L_78 - .L_77)
.L_77:
        /*000c*/ 	.word	0x00000000
        /*0010*/ 	.short	0x0006
        /*0012*/ 	.short	0x0018
        /*0014*/ 	.byte	0x00, 0xf0, 0x11, 0x00


	//----- nvinfo : EIATTR_KPARAM_INFO
	.align		4
.L_78:
        /*0018*/ 	.byte	0x04, 0x17
        /*001a*/ 	.short	(.L_80 - .L_79)
.L_79:
        /*001c*/ 	.word	0x00000000
        /*0020*/ 	.short	0x0005
        /*0022*/ 	.short	0x0014
        /*0024*/ 	.byte	0x00, 0xf0, 0x11, 0x00


	//----- nvinfo : EIATTR_KPARAM_INFO
	.align		4
.L_80:
        /*0028*/ 	.byte	0x04, 0x17
        /*002a*/ 	.short	(.L_82 - .L_81)
.L_81:
        /*002c*/ 	.word	0x00000000
        /*0030*/ 	.short	0x0004
        /*0032*/ 	.short	0x0010
        /*0034*/ 	.byte	0x00, 0xf0, 0x11, 0x00


	//----- nvinfo : EIATTR_KPARAM_INFO
	.align		4
.L_82:
        /*0038*/ 	.byte	0x04, 0x17
        /*003a*/ 	.short	(.L_84 - .L_83)
.L_83:
        /*003c*/ 	.word	0x00000000
        /*0040*/ 	.short	0x0003
        /*0042*/ 	.short	0x000c
        /*0044*/ 	.byte	0x00, 0xf0, 0x11, 0x00


	//----- nvinfo : EIATTR_KPARAM_INFO
	.align		4
.L_84:
        /*0048*/ 	.byte	0x04, 0x17
        /*004a*/ 	.short	(.L_86 - .L_85)
.L_85:
        /*004c*/ 	.word	0x00000000
        /*0050*/ 	.short	0x0002
        /*0052*/ 	.short	0x0008
        /*0054*/ 	.byte	0x00, 0xf0, 0x11, 0x00


	//----- nvinfo : EIATTR_KPARAM_INFO
	.align		4
.L_86:
        /*0058*/ 	.byte	0x04, 0x17
        /*005a*/ 	.short	(.L_88 - .L_87)
.L_87:
        /*005c*/ 	.word	0x00000000
        /*0060*/ 	.short	0x0001
        /*0062*/ 	.short	0x0004
        /*0064*/ 	.byte	0x00, 0xf0, 0x11, 0x00


	//----- nvinfo : EIATTR_KPARAM_INFO
	.align		4
.L_88:
        /*0068*/ 	.byte	0x04, 0x17
        /*006a*/ 	.short	(.L_90 - .L_89)
.L_89:
        /*006c*/ 	.word	0x00000000
        /*0070*/ 	.short	0x0000
        /*0072*/ 	.short	0x0000
        /*0074*/ 	.byte	0x00, 0xf0, 0x11, 0x00


	//----- nvinfo : EIATTR_SPARSE_MMA_MASK
	.align		4
.L_90:
        /*0078*/ 	.byte	0x03, 0x50
        /*007a*/ 	.short	0x0000


	//----- nvinfo : EIATTR_MAXREG_COUNT
	.align		4
        /*007c*/ 	.byte	0x03, 0x1b
        /*007e*/ 	.short	0x00ff


	//----- nvinfo : EIATTR_NUM_BARRIERS
	.align		4
        /*0080*/ 	.byte	0x02, 0x4c
        /*0082*/ 	.byte	0x01
	.zero		1


	//----- nvinfo : EIATTR_EXTERNS
	.align		4
        /*0084*/ 	.byte	0x04, 0x0f
        /*0086*/ 	.short	(.L_92 - .L_91)


	//   ....[0]....
	.align		4
.L_91:
        /*0088*/ 	.word	index@(vprintf)


	//   ....[1]....
	.align		4
        /*008c*/ 	.word	index@(malloc)


	//   ....[2]....
	.align		4
        /*0090*/ 	.word	index@(free)


	//----- nvinfo : EIATTR_MERCURY_ISA_VERSION
	.align		4
.L_92:
        /*0094*/ 	.byte	0x03, 0x5f
        /*0096*/ 	.short	0x0101


	//----- nvinfo : EIATTR_VRC_CTA_INIT_COUNT
	.align		4
        /*0098*/ 	.byte	0x02, 0x4a
	.zero		1
	.zero		1


	//----- nvinfo : EIATTR_SYSCALL_OFFSETS
	.align		4
        /*009c*/ 	.byte	0x04, 0x46
        /*009e*/ 	.short	(.L_94 - .L_93)


	//   ....[0]....
.L_93:
        /*00a0*/ 	.word	0x000000f0


	//   ....[1]....
        /*00a4*/ 	.word	0x00000160


	//   ....[2]....
        /*00a8*/ 	.word	0x000001d0


	//   ....[3]....
        /*00ac*/ 	.word	0x00000230


	//   ....[4]....
        /*00b0*/ 	.word	0x00000310


	//   ....[5]....
        /*00b4*/ 	.word	0x00000570


	//   ....[6]....
        /*00b8*/ 	.word	0x00000610


	//   ....[7]....
        /*00bc*/ 	.word	0x000006b0


	//   ....[8]....
        /*00c0*/ 	.word	0x00000770


	//   ....[9]....
        /*00c4*/ 	.word	0x00000910


	//   ....[10]....
        /*00c8*/ 	.word	0x00000980


	//   ....[11]....
        /*00cc*/ 	.word	0x000009f0


	//   ....[12]....
        /*00d0*/ 	.word	0x00000aa0


	//   ....[13]....
        /*00d4*/ 	.word	0x00000b40


	//   ....[14]....
        /*00d8*/ 	.word	0x00000ce0


	//   ....[15]....
        /*00dc*/ 	.word	0x00000da0


	//   ....[16]....
        /*00e0*/ 	.word	0x00000e90


	//   ....[17]....
        /*00e4*/ 	.word	0x00000ff0


	//   ....[18]....
        /*00e8*/ 	.word	0x00001100


	//   ....[19]....
        /*00ec*/ 	.word	0x00001210


	//   ....[20]....
        /*00f0*/ 	.word	0x000012a0


	//   ....[21]....
        /*00f4*/ 	.word	0x000013f0


	//   ....[22]....
        /*00f8*/ 	.word	0x00001610


	//   ....[23]....
        /*00fc*/ 	.word	0x000016b0


	//   ....[24]....
        /*0100*/ 	.word	0x00001750


	//   ....[25]....
        /*0104*/ 	.word	0x00001880


	//   ....[26]....
        /*0108*/ 	.word	0x000019c0


	//   ....[27]....
        /*010c*/ 	.word	0x00001a50


	//   ....[28]....
        /*0110*/ 	.word	0x00001af0


	//   ....[29]....
        /*0114*/ 	.word	0x00001b80


	//   ....[30]....
        /*0118*/ 	.word	0x00001bf0


	//   ....[31]....
        /*011c*/ 	.word	0x00001c50


	//----- nvinfo : EIATTR_EXIT_INSTR_OFFSETS
	.align		4
.L_94:
        /*0120*/ 	.byte	0x04, 0x1c
        /*0122*/ 	.short	(.L_96 - .L_95)


	//   ....[0]....
.L_95:
        /*0124*/ 	.word	0x00001c60


	//----- nvinfo : EIATTR_CRS_STACK_SIZE
	.align		4
.L_96:
        /*0128*/ 	.byte	0x04, 0x1e
        /*012a*/ 	.short	(.L_98 - .L_97)
.L_97:
        /*012c*/ 	.word	0x00000000


	//----- nvinfo : EIATTR_CBANK_PARAM_SIZE
	.align		4
.L_98:
        /*0130*/ 	.byte	0x03, 0x19
        /*0132*/ 	.short	0x001c


	//----- nvinfo : EIATTR_PARAM_CBANK
	.align		4
        /*0134*/ 	.byte	0x04, 0x0a
        /*0136*/ 	.short	(.L_100 - .L_99)
	.align		4
.L_99:
        /*0138*/ 	.word	index@(.nv.constant0._Z27find_solution_gpu_on_deviceffffffi)
        /*013c*/ 	.short	0x0380
        /*013e*/ 	.short	0x001c


	//----- nvinfo : EIATTR_SW_WAR
	.align		4
.L_100:
        /*0140*/ 	.byte	0x04, 0x36
        /*0142*/ 	.short	(.L_102 - .L_101)
.L_101:
        /*0144*/ 	.word	0x00000008
.L_102:


//--------------------- .nv.callgraph             --------------------------
	.section	.nv.callgraph,"",@"SHT_CUDA_CALLGRAPH"
	.align	4
	.sectionentsize	8
	.align		4
        /*0000*/ 	.word	0x00000000
	.align		4
        /*0004*/ 	.word	0xffffffff
	.align		4
        /*0008*/ 	.word	index@(_Z32find_solution_borders_gpu_globalPfffffff)
	.align		4
        /*000c*/ 	.word	index@(vprintf)
	.align		4
        /*0010*/ 	.word	index@(_Z27find_solution_gpu_on_deviceffffffi)
	.align		4
        /*0014*/ 	.word	index@(free)
	.align		4
        /*0018*/ 	.word	index@(_Z27find_solution_gpu_on_deviceffffffi)
	.align		4
        /*001c*/ 	.word	index@(malloc)
	.align		4
        /*0020*/ 	.word	index@(_Z27find_solution_gpu_on_deviceffffffi)
	.align		4
        /*0024*/ 	.word	index@(vprintf)
	.align		4
        /*0028*/ 	.word	0x00000000
	.align		4
        /*002c*/ 	.word	0xfffffffe
	.align		4
        /*0030*/ 	.word	0x00000000
	.align		4
        /*0034*/ 	.word	0xfffffffd
	.align		4
        /*0038*/ 	.word	0x00000000
	.align		4
        /*003c*/ 	.word	0xfffffffc


//--------------------- .nv.constant4             --------------------------
	.section	.nv.constant4,"a",@progbits
	.align	8
	.align		8
.nv.constant4:
        /*0000*/ 	.dword	vprintf
	.align		8
        /*0008*/ 	.dword	$str
	.align		8
        /*0010*/ 	.dword	$str$1
	.align		8
        /*0018*/ 	.dword	$str$2
	.align		8
        /*0020*/ 	.dword	$str$3
	.align		8
        /*0028*/ 	.dword	$str$4
	.align		8
        /*0030*/ 	.dword	$str$5
	.align		8
        /*0038*/ 	.dword	$str$6
	.align		8
        /*0040*/ 	.dword	$str$7
	.align		8
        /*0048*/ 	.dword	$str$8
	.align		8
        /*0050*/ 	.dword	$str$9
	.align		8
        /*0058*/ 	.dword	$str$10
	.align		8
        /*0060*/ 	.dword	$str$11
	.align		8
        /*0068*/ 	.dword	$str$12
	.align		8
        /*0070*/ 	.dword	$str$13
	.align		8
        /*0078*/ 	.dword	$str$14
	.align		8
        /*0080*/ 	.dword	$str$15
	.align		8
        /*0088*/ 	.dword	$str$16
	.align		8
        /*0090*/ 	.dword	$str$17
	.align		8
        /*0098*/ 	.dword	$str$18
	.align		8
        /*00a0*/ 	.dword	$str$19
	.align		8
        /*00a8*/ 	.dword	$str$20
	.align		8
        /*00b0*/ 	.dword	$str$21
	.align		8
        /*00b8*/ 	.dword	$str$22
	.align		8
        /*00c0*/ 	.dword	$str$23
	.align		8
        /*00c8*/ 	.dword	$str$24
	.align		8
        /*00d0*/ 	.dword	$str$25
	.align		8
        /*00d8*/ 	.dword	$str$26
	.align		8
        /*00e0*/ 	.dword	$str$27
	.align		8
        /*00e8*/ 	.dword	$str$28
	.align		8
        /*00f0*/ 	.dword	$str$29
	.align		8
        /*00f8*/ 	.dword	$str$30
	.align		8
        /*0100*/ 	.dword	malloc
	.align		8
        /*0108*/ 	.dword	free


//--------------------- .text._Z32find_solution_borders_gpu_globalPfffffff --------------------------
	.section	.text._Z32find_solution_borders_gpu_globalPfffffff,"ax",@progbits
	.align	128
        .global         _Z32find_solution_borders_gpu_globalPfffffff
        .type           _Z32find_solution_borders_gpu_globalPfffffff,@function
        .size           _Z32find_solution_borders_gpu_globalPfffffff,(.L_x_67 - _Z32find_solution_borders_gpu_globalPfffffff)
        .other          _Z32find_solution_borders_gpu_globalPfffffff,@"STO_CUDA_ENTRY STV_DEFAULT"
_Z32find_solution_borders_gpu_globalPfffffff:
.text._Z32find_solution_borders_gpu_globalPfffffff:
[----:B------:R-:W0:Y:S08]  /*0000*/  LDC R1, c[0x0][0x37c] ;  /* 0x0000df00ff017b82 */ /* 0x000e300000000800 */
[----:B------:R-:W1:Y:S01]  /*0010*/  LDC R6, c[0x0][0x398] ;  /* 0x0000e600ff067b82 */ /* 0x000e620000000800 */
[----:B------:R-:W2:Y:S01]  /*0020*/  LDCU UR4, c[0x0][0x2f8] ;  /* 0x00005f00ff0477ac */ /* 0x000ea20008000800 */
[----:B0-----:R-:W-:Y:S01]  /*0030*/  VIADD R1, R1, 0xfffffff8 ;  /* 0xfffffff801017836 */ /* 0x001fe20000000000 */
[----:B------:R-:W0:Y:S05]  /*0040*/  LDCU UR5, c[0x0][0x2fc] ;  /* 0x00005f80ff0577ac */ /* 0x000e2a0008000800 */
[----:B------:R-:W3:Y:S01]  /*0050*/  LDC.64 R18, c[0x0][0x390] ;  /* 0x0000e400ff127b82 */ /* 0x000ee20000000a00 */
[----:B-1----:R-:W1:Y:S01]  /*0060*/  MUFU.RCP R0, R6 ;  /* 0x0000000600007308 */ /* 0x002e620000001000 */
[----:B---3--:R-:W-:Y:S01]  /*0070*/  FADD R19, R19, -R18 ;  /* 0x8000001213137221 */ /* 0x008fe20000000000 */
[----:B--2---:R-:W-:-:S06]  /*0080*/  IADD3 R18, P1, PT, R1, UR4, RZ ;  /* 0x0000000401127c10 */ /* 0x004fcc000ff3e0ff */
[----:B------:R-:W2:Y:S01]  /*0090*/  FCHK P0, R19, R6 ;  /* 0x0000000613007302 */ /* 0x000ea20000000000 */
[----:B0-----:R-:W-:Y:S02]  /*00a0*/  IMAD.X R2, RZ, RZ, UR5, P1 ;  /* 0x00000005ff027e24 */ /* 0x001fe400088e06ff */
[----:B-1----:R-:W-:-:S04]  /*00b0*/  FFMA R3, R0, -R6, 1 ;  /* 0x3f80000000037423 */ /* 0x002fc80000000806 */
[----:B------:R-:W-:-:S04]  /*00c0*/  FFMA R0, R0, R3, R0 ;  /* 0x0000000300007223 */ /* 0x000fc80000000000 */
[----:B------:R-:W-:-:S04]  /*00d0*/  FFMA R3, R19, R0, RZ ;  /* 0x0000000013037223 */ /* 0x000fc800000000ff */
[----:B------:R-:W-:-:S04]  /*00e0*/  FFMA R4, R3, -R6, R19 ;  /* 0x8000000603047223 */ /* 0x000fc80000000013 */
[----:B------:R-:W-:Y:S01]  /*00f0*/  FFMA R17, R0, R4, R3 ;  /* 0x0000000400117223 */ /* 0x000fe20000000003 */
[----:B--2---:R-:W-:Y:S06]  /*0100*/  @!P0 BRA `(.L_x_0) ;  /* 0x00000000000c8947 */ /* 0x004fec0003800000 */
[----:B------:R-:W-:-:S07]  /*0110*/  MOV R4, 0x130 ;  /* 0x0000013000047802 */ /* 0x000fce0000000f00 */
[----:B------:R-:W-:Y:S05]  /*0120*/  CALL.REL.NOINC `($__internal_0_$__cuda_sm3x_div_rn_noftz_f32_slowpath) ;  /* 0x0000000000e07944 */ /* 0x000fea0003c00000 */
[----:B------:R-:W-:-:S07]  /*0130*/  IMAD.MOV.U32 R17, RZ, RZ, R0 ;  /* 0x000000ffff117224 */ /* 0x000fce00078e0000 */
.L_x_0:
[----:B------:R-:W0:Y:S02]  /*0140*/  F2I.TRUNC.NTZ R17, R17 ;  /* 0x0000001100117305 */ /* 0x000e24000020f100 */
[----:B0-----:R-:W-:-:S13]  /*0150*/  ISETP.GT.AND P0, PT, R17, 0x1, PT ;  /* 0x000000011100780c */ /* 0x001fda0003f04270 */
[----:B------:R-:W-:Y:S05]  /*0160*/  @P0 BRA `(.L_x_1) ;  /* 0x00000000002c0947 */ /* 0x000fea0003800000 */
[----:B------:R-:W0:Y:S01]  /*0170*/  S2R R16, SR_TID.X ;  /* 0x0000000000107919 */ /* 0x000e220000002100 */
[----:B------:R-:W-:Y:S01]  /*0180*/  MOV R0, 0x0 ;  /* 0x0000000000007802 */ /* 0x000fe20000000f00 */
[----:B------:R-:W1:Y:S01]  /*0190*/  LDCU.64 UR4, c[0x4][0xf0] ;  /* 0x01001e00ff0477ac */ /* 0x000e620008000a00 */
[----:B------:R-:W-:Y:S02]  /*01a0*/  IMAD.MOV.U32 R6, RZ, RZ, R18 ;  /* 0x000000ffff067224 */ /* 0x000fe400078e0012 */
[----:B------:R2:W3:Y:S01]  /*01b0*/  LDC.64 R8, c[0x4][R0] ;  /* 0x0100000000087b82 */ /* 0x0004e20000000a00 */
[----:B------:R-:W-:Y:S02]  /*01c0*/  IMAD.MOV.U32 R7, RZ, RZ, R2 ;  /* 0x000000ffff077224 */ /* 0x000fe400078e0002 */
[----:B-1----:R-:W-:Y:S02]  /*01d0*/  IMAD.U32 R4, RZ, RZ, UR4 ;  /* 0x00000004ff047e24 */ /* 0x002fe4000f8e00ff */
[----:B------:R-:W-:Y:S01]  /*01e0*/  IMAD.U32 R5, RZ, RZ, UR5 ;  /* 0x00000005ff057e24 */ /* 0x000fe2000f8e00ff */
[----:B0-----:R2:W-:Y:S06]  /*01f0*/  STL.64 [R1], R16 ;  /* 0x0000001001007387 */ /* 0x0015ec0000100a00 */
[----:B------:R-:W-:-:S07]  /*0200*/  LEPC R20, `(.L_x_1) ;  /* 0x000000001014794e */ /* 0x000fce0000000000 */
[----:B--23--:R-:W-:Y:S05]  /*0210*/  CALL.ABS.NOINC R8 ;  /* 0x0000000008007343 */ /* 0x00cfea0003c00000 */
.L_x_1:
[----:B------:R-:W0:Y:S02]  /*0220*/  LDC R0, c[0x0][0x398] ;  /* 0x0000e600ff007b82 */ /* 0x000e240000000800 */
[----:B0-----:R-:W-:-:S05]  /*0230*/  FADD R0, R0, R0 ;  /* 0x0000000000007221 */ /* 0x001fca0000000000 */
[----:B------:R-:W-:-:S13]  /*0240*/  FSETP.GEU.AND P0, PT, R19, R0, PT ;  /* 0x000000001300720b */ /* 0x000fda0003f0e000 */
        /* <DEDUP_REMOVED lines=12> */
.L_x_2:
[----:B------:R-:W0:Y:S01]  /*0310*/  S2R R3, SR_TID.X ;  /* 0x0000000000037919 */ /* 0x000e220000002100 */
[----:B------:R-:W1:Y:S01]  /*0320*/  LDC R5, c[0x0][0x390] ;  /* 0x0000e400ff057b82 */ /* 0x000e620000000800 */
[----:B------:R-:W-:Y:S05]  /*0330*/  WARPSYNC.ALL ;  /* 0x0000000000007948 */ /* 0x000fea0003800000 */
[----:B------:R-:W2:Y:S02]  /*0340*/  LDCU.64 UR4, c[0x0][0x398] ;  /* 0x00007300ff0477ac */ /* 0x000ea40008000a00 */
[----:B------:R-:W3:Y:S01]  /*0350*/  LDC.64 R8, c[0x0][0x388] ;  /* 0x0000e200ff087b82 */ /* 0x000ee20000000a00 */
[----:B0-----:R-:W-:-:S05]  /*0360*/  VIADD R0, R3, 0x1 ;  /* 0x0000000103007836 */ /* 0x001fca0000000000 */
[----:B------:R-:W-:Y:S02]  /*0370*/  I2FP.F32.U32 R2, R0 ;  /* 0x0000000000027245 */ /* 0x000fe40000201000 */
[----:B------:R-:W-:-:S03]  /*0380*/  I2FP.F32.U32 R0, R3 ;  /* 0x0000000300007245 */ /* 0x000fc60000201000 */
[----:B--2---:R-:W-:Y:S02]  /*0390*/  FADD R2, R2, UR5 ;  /* 0x0000000502027e21 */ /* 0x004fe40008000000 */
[----:B------:R-:W-:Y:S02]  /*03a0*/  FADD R0, R0, UR5 ;  /* 0x0000000500007e21 */ /* 0x000fe40008000000 */
[--C-:B-1----:R-:W-:Y:S02]  /*03b0*/  FFMA R7, R2, UR4, R5.reuse ;  /* 0x0000000402077c23 */ /* 0x102fe40008000005 */
[----:B------:R-:W-:Y:S01]  /*03c0*/  FFMA R5, R0, UR4, R5 ;  /* 0x0000000400057c23 */ /* 0x000fe20008000005 */
[----:B------:R-:W0:Y:S01]  /*03d0*/  LDCU.64 UR4, c[0x0][0x358] ;  /* 0x00006b00ff0477ac */ /* 0x000e220008000a00 */
[-CC-:B---3--:R-:W-:Y:S02]  /*03e0*/  FFMA R2, R7, R9.reuse, R8.reuse ;  /* 0x0000000907027223 */ /* 0x188fe40000000008 */
[----:B------:R-:W-:Y:S01]  /*03f0*/  FFMA R0, R5, R9, R8 ;  /* 0x0000000905007223 */ /* 0x000fe20000000008 */
[----:B------:R-:W-:Y:S02]  /*0400*/  BAR.SYNC.DEFER_BLOCKING 0x0 ;  /* 0x0000000000007b1d */ /* 0x000fe40000010000 */
[----:B------:R-:W-:-:S02]  /*0410*/  FSETP.GEU.AND P0, PT, R2, RZ, PT ;  /* 0x000000ff0200720b */ /* 0x000fc40003f0e000 */
[----:B------:R-:W-:Y:S02]  /*0420*/  FSETP.GT.AND P1, PT, R2, RZ, PT ;  /* 0x000000ff0200720b */ /* 0x000fe40003f24000 */
[C---:B------:R-:W-:Y:S02]  /*0430*/  FSETP.GT.AND P0, PT, R0.reuse, RZ, !P0 ;  /* 0x000000ff0000720b */ /* 0x040fe40004704000 */
[----:B------:R-:W-:-:S04]  /*0440*/  FSETP.GEU.OR P1, PT, R0, RZ, !P1 ;  /* 0x000000ff0000720b */ /* 0x000fc80004f2e400 */
[----:B------:R-:W-:-:S13]  /*0450*/  PLOP3.LUT P0, PT, P0, P1, PT, 0x8, 0x80 ;  /* 0x000000000080781c */ /* 0x000fda0000702170 */
[----:B------:R-:W0:Y:S02]  /*0460*/  @!P0 LDC.64 R2, c[0x0][0x380] ;  /* 0x0000e000ff028b82 */ /* 0x000e240000000a00 */
[----:B0-----:R-:W-:Y:S04]  /*0470*/  @!P0 STG.E desc[UR4][R2.64], R5 ;  /* 0x0000000502008986 */ /* 0x001fe8000c101904 */
[----:B------:R-:W-:Y:S02]  /*0480*/  @!P0 STG.E desc[UR4][R2.64+0x4], R7 ;  /* 0x0000040702008986 */ /* 0x000fe4000c101904 */
[----:B------:R-:W-:Y:S06]  /*0490*/  BAR.SYNC.DEFER_BLOCKING 0x0 ;  /* 0x0000000000007b1d */ /* 0x000fec0000010000 */
[----:B------:R-:W-:Y:S05]  /*04a0*/  EXIT ;  /* 0x000000000000794d */ /* 0x000fea0003800000 */
        .weak           $__internal_0_$__cuda_sm3x_div_rn_noftz_f32_slowpath
        .type           $__internal_0_$__cuda_sm3x_div_rn_noftz_f32_slowpath,@function
        .size           $__internal_0_$__cuda_sm3x_div_rn_noftz_f32_slowpath,(.L_x_67 - $__internal_0_$__cuda_sm3x_div_rn_noftz_f32_slowpath)
$__internal_0_$__cuda_sm3x_div_rn_noftz_f32_slowpath:
[----:B------:R-:W0:Y:S01]  /*04b0*/  LDC R0, c[0x0][0x398] ;  /* 0x0000e600ff007b82 */ /* 0x000e220000000800 */
[--C-:B------:R-:W-:Y:S01]  /*04c0*/  SHF.R.U32.HI R3, RZ, 0x17, R19.reuse ;  /* 0x00000017ff037819 */ /* 0x100fe20000011613 */
[----:B------:R-:W-:-:S03]  /*04d0*/  IMAD.MOV.U32 R6, RZ, RZ, R19 ;  /* 0x000000ffff067224 */ /* 0x000fc600078e0013 */
[----:B------:R-:W-:-:S03]  /*04e0*/  LOP3.LUT R3, R3, 0xff, RZ, 0xc0, !PT ;  /* 0x000000ff03037812 */ /* 0x000fc600078ec0ff */
[----:B------:R-:W1:Y:S02]  /*04f0*/  LDC R7, c[0x0][0x398] ;  /* 0x0000e600ff077b82 */ /* 0x000e640000000800 */
[----:B------:R-:W-:Y:S01]  /*0500*/  VIADD R9, R3, 0xffffffff ;  /* 0xffffffff03097836 */ /* 0x000fe20000000000 */
[----:B0-----:R-:W-:-:S04]  /*0510*/  SHF.R.U32.HI R5, RZ, 0x17, R0 ;  /* 0x00000017ff057819 */ /* 0x001fc80000011600 */
[----:B------:R-:W-:-:S05]  /*0520*/  LOP3.LUT R5, R5, 0xff, RZ, 0xc0, !PT ;  /* 0x000000ff05057812 */ /* 0x000fca00078ec0ff */
[----:B------:R-:W-:-:S05]  /*0530*/  VIADD R10, R5, 0xffffffff ;  /* 0xffffffff050a7836 */ /* 0x000fca0000000000 */
[----:B------:R-:W-:-:S04]  /*0540*/  ISETP.GT.U32.AND P0, PT, R10, 0xfd, PT ;  /* 0x000000fd0a00780c */ /* 0x000fc80003f04070 */
[----:B------:R-:W-:-:S13]  /*0550*/  ISETP.GT.U32.OR P0, PT, R9, 0xfd, P0 ;  /* 0x000000fd0900780c */ /* 0x000fda0000704470 */
[----:B------:R-:W-:Y:S01]  /*0560*/  @!P0 IMAD.MOV.U32 R8, RZ, RZ, RZ ;  /* 0x000000ffff088224 */ /* 0x000fe200078e00ff */
[----:B-1----:R-:W-:Y:S06]  /*0570*/  @!P0 BRA `(.L_x_3) ;  /* 0x00000000005c8947 */ /* 0x002fec0003800000 */
[----:B------:R-:W-:Y:S02]  /*0580*/  FSETP.GTU.FTZ.AND P0, PT, |R19|, +INF , PT ;  /* 0x7f8000001300780b */ /* 0x000fe40003f1c200 */
[----:B------:R-:W-:-:S04]  /*0590*/  FSETP.GTU.FTZ.AND P1, PT, |R0|, +INF , PT ;  /* 0x7f8000000000780b */ /* 0x000fc80003f3c200 */
[----:B------:R-:W-:-:S13]  /*05a0*/  PLOP3.LUT P0, PT, P0, P1, PT, 0xf8, 0x8f ;  /* 0x00000000008f781c */ /* 0x000fda0000703f70 */
[----:B------:R-:W-:Y:S05]  /*05b0*/  @P0 BRA `(.L_x_4) ;  /* 0x0000000400440947 */ /* 0x000fea0003800000 */
[----:B------:R-:W-:-:S13]  /*05c0*/  LOP3.LUT P0, RZ, R7, 0x7fffffff, R6, 0xc8, !PT ;  /* 0x7fffffff07ff7812 */ /* 0x000fda000780c806 */
[----:B------:R-:W-:Y:S05]  /*05d0*/  @!P0 BRA `(.L_x_5) ;  /* 0x0000000400348947 */ /* 0x000fea0003800000 */
[C---:B------:R-:W-:Y:S02]  /*05e0*/  FSETP.NEU.FTZ.AND P2, PT, |R19|.reuse, +INF , PT ;  /* 0x7f8000001300780b */ /* 0x040fe40003f5d200 */
[----:B------:R-:W-:Y:S02]  /*05f0*/  FSETP.NEU.FTZ.AND P1, PT, |R0|, +INF , PT ;  /* 0x7f8000000000780b */ /* 0x000fe40003f3d200 */
[----:B------:R-:W-:-:S11]  /*0600*/  FSETP.NEU.FTZ.AND P0, PT, |R19|, +INF , PT ;  /* 0x7f8000001300780b */ /* 0x000fd60003f1d200 */
[----:B------:R-:W-:Y:S05]  /*0610*/  @!P1 BRA !P2, `(.L_x_5) ;  /* 0x0000000400249947 */ /* 0x000fea0005000000 */
[----:B------:R-:W-:-:S04]  /*0620*/  LOP3.LUT P2, RZ, R6, 0x7fffffff, RZ, 0xc0, !PT ;  /* 0x7fffffff06ff7812 */ /* 0x000fc8000784c0ff */
[----:B------:R-:W-:-:S13]  /*0630*/  PLOP3.LUT P1, PT, P1, P2, PT, 0x2f, 0xf2 ;  /* 0x0000000000f2781c */ /* 0x000fda0000f24577 */
[----:B------:R-:W-:Y:S05]  /*0640*/  @P1 BRA `(.L_x_6) ;  /* 0x0000000400101947 */ /* 0x000fea0003800000 */
[----:B------:R-:W-:-:S04]  /*0650*/  LOP3.LUT P1, RZ, R7, 0x7fffffff, RZ, 0xc0, !PT ;  /* 0x7fffffff07ff7812 */ /* 0x000fc8000782c0ff */
[----:B------:R-:W-:-:S13]  /*0660*/  PLOP3.LUT P0, PT, P0, P1, PT, 0x2f, 0xf2 ;  /* 0x0000000000f2781c */ /* 0x000fda0000702577 */
[----:B------:R-:W-:Y:S05]  /*0670*/  @P0 BRA `(.L_x_7) ;  /* 0x0000000000f80947 */ /* 0x000fea0003800000 */
[----:B------:R-:W-:Y:S02]  /*0680*/  ISETP.GE.AND P0, PT, R9, RZ, PT ;  /* 0x000000ff0900720c */ /* 0x000fe40003f06270 */
[----:B------:R-:W-:-:S11]  /*0690*/  ISETP.GE.AND P1, PT, R10, RZ, PT ;  /* 0x000000ff0a00720c */ /* 0x000fd60003f26270 */
[----:B------:R-:W-:Y:S02]  /*06a0*/  @P0 IMAD.MOV.U32 R8, RZ, RZ, RZ ;  /* 0x000000ffff080224 */ /* 0x000fe400078e00ff */
[----:B------:R-:W-:Y:S01]  /*06b0*/  @!P0 FFMA R6, R19, 1.84467440737095516160e+19, RZ ;  /* 0x5f80000013068823 */ /* 0x000fe200000000ff */
[----:B------:R-:W-:Y:S02]  /*06c0*/  @!P0 IMAD.MOV.U32 R8, RZ, RZ, -0x40 ;  /* 0xffffffc0ff088424 */ /* 0x000fe400078e00ff */
[----:B------:R-:W-:Y:S02]  /*06d0*/  @!P1 FFMA R7, R0, 1.84467440737095516160e+19, RZ ;  /* 0x5f80000000079823 */ /* 0x000fe400000000ff */
[----:B------:R-:W-:-:S07]  /*06e0*/  @!P1 VIADD R8, R8, 0x40 ;  /* 0x0000004008089836 */ /* 0x000fce0000000000 */
.L_x_3:
[----:B------:R-:W-:Y:S01]  /*06f0*/  LEA R0, R5, 0xc0800000, 0x17 ;  /* 0xc080000005007811 */ /* 0x000fe200078eb8ff */
[----:B------:R-:W-:-:S04]  /*0700*/  VIADD R3, R3, 0xffffff81 ;  /* 0xffffff8103037836 */ /* 0x000fc80000000000 */
[----:B------:R-:W-:Y:S01]  /*0710*/  IMAD.IADD R7, R7, 0x1, -R0 ;  /* 0x0000000107077824 */ /* 0x000fe200078e0a00 */
[C---:B------:R-:W-:Y:S01]  /*0720*/  IADD3 R5, PT, PT, R3.reuse, 0x7f, -R5 ;  /* 0x0000007f03057810 */ /* 0x040fe20007ffe805 */
[----:B------:R-:W-:Y:S02]  /*0730*/  IMAD R0, R3, -0x800000, R6 ;  /* 0xff80000003007824 */ /* 0x000fe400078e0206 */
[----:B------:R-:W0:Y:S01]  /*0740*/  MUFU.RCP R9, R7 ;  /* 0x0000000700097308 */ /* 0x000e220000001000 */
[----:B------:R-:W-:Y:S01]  /*0750*/  FADD.FTZ R11, -R7, -RZ ;  /* 0x800000ff070b7221 */ /* 0x000fe20000010100 */
[----:B------:R-:W-:-:S03]  /*0760*/  IMAD.IADD R5, R5, 0x1, R8 ;  /* 0x0000000105057824 */ /* 0x000fc600078e0208 */
[----:B0-----:R-:W-:-:S04]  /*0770*/  FFMA R10, R9, R11, 1 ;  /* 0x3f800000090a7423 */ /* 0x001fc8000000000b */
[----:B------:R-:W-:-:S04]  /*0780*/  FFMA R13, R9, R10, R9 ;  /* 0x0000000a090d7223 */ /* 0x000fc80000000009 */
[----:B------:R-:W-:-:S04]  /*0790*/  FFMA R6, R0, R13, RZ ;  /* 0x0000000d00067223 */ /* 0x000fc800000000ff */
[----:B------:R-:W-:-:S04]  /*07a0*/  FFMA R9, R11, R6, R0 ;  /* 0x000000060b097223 */ /* 0x000fc80000000000 */
[----:B------:R-:W-:-:S04]  /*07b0*/  FFMA R6, R13, R9, R6 ;  /* 0x000000090d067223 */ /* 0x000fc80000000006 */
[----:B------:R-:W-:-:S04]  /*07c0*/  FFMA R11, R11, R6, R0 ;  /* 0x000000060b0b7223 */ /* 0x000fc80000000000 */
[----:B------:R-:W-:-:S05]  /*07d0*/  FFMA R0, R13, R11, R6 ;  /* 0x0000000b0d007223 */ /* 0x000fca0000000006 */
[----:B------:R-:W-:-:S04]  /*07e0*/  SHF.R.U32.HI R3, RZ, 0x17, R0 ;  /* 0x00000017ff037819 */ /* 0x000fc80000011600 */
[----:B------:R-:W-:-:S05]  /*07f0*/  LOP3.LUT R3, R3, 0xff, RZ, 0xc0, !PT ;  /* 0x000000ff03037812 */ /* 0x000fca00078ec0ff */
[----:B------:R-:W-:-:S04]  /*0800*/  IMAD.IADD R7, R3, 0x1, R5 ;  /* 0x0000000103077824 */ /* 0x000fc800078e0205 */
[----:B------:R-:W-:-:S05]  /*0810*/  VIADD R3, R7, 0xffffffff ;  /* 0xffffffff07037836 */ /* 0x000fca0000000000 */
[----:B------:R-:W-:-:S13]  /*0820*/  ISETP.GE.U32.AND P0, PT, R3, 0xfe, PT ;  /* 0x000000fe0300780c */ /* 0x000fda0003f06070 */
[----:B------:R-:W-:Y:S05]  /*0830*/  @!P0 BRA `(.L_x_8) ;  /* 0x0000000000808947 */ /* 0x000fea0003800000 */
[----:B------:R-:W-:-:S13]  /*0840*/  ISETP.GT.AND P0, PT, R7, 0xfe, PT ;  /* 0x000000fe0700780c */ /* 0x000fda0003f04270 */
[----:B------:R-:W-:Y:S05]  /*0850*/  @P0 BRA `(.L_x_9) ;  /* 0x00000000006c0947 */ /* 0x000fea0003800000 */
[----:B------:R-:W-:-:S13]  /*0860*/  ISETP.GE.AND P0, PT, R7, 0x1, PT ;  /* 0x000000010700780c */ /* 0x000fda0003f06270 */
[----:B------:R-:W-:Y:S05]  /*0870*/  @P0 BRA `(.L_x_10) ;  /* 0x0000000000980947 */ /* 0x000fea0003800000 */
[----:B------:R-:W-:Y:S02]  /*0880*/  ISETP.GE.AND P0, PT, R7, -0x18, PT ;  /* 0xffffffe80700780c */ /* 0x000fe40003f06270 */
[----:B------:R-:W-:-:S11]  /*0890*/  LOP3.LUT R0, R0, 0x80000000, RZ, 0xc0, !PT ;  /* 0x8000000000007812 */ /* 0x000fd600078ec0ff */
[----:B------:R-:W-:Y:S05]  /*08a0*/  @!P0 BRA `(.L_x_10) ;  /* 0x00000000008c8947 */ /* 0x000fea0003800000 */
[-CC-:B------:R-:W-:Y:S01]  /*08b0*/  FFMA.RZ R3, R13, R11.reuse, R6.reuse ;  /* 0x0000000b0d037223 */ /* 0x180fe2000000c006 */
[C---:B------:R-:W-:Y:S01]  /*08c0*/  VIADD R8, R7.reuse, 0x20 ;  /* 0x0000002007087836 */ /* 0x040fe20000000000 */
[C---:B------:R-:W-:Y:S02]  /*08d0*/  ISETP.NE.AND P2, PT, R7.reuse, RZ, PT ;  /* 0x000000ff0700720c */ /* 0x040fe40003f45270 */
[----:B------:R-:W-:Y:S01]  /*08e0*/  ISETP.NE.AND P1, PT, R7, RZ, PT ;  /* 0x000000ff0700720c */ /* 0x000fe20003f25270 */
[----:B------:R-:W-:Y:S01]  /*08f0*/  IMAD.MOV R7, RZ, RZ, -R7 ;  /* 0x000000ffff077224 */ /* 0x000fe200078e0a07 */
[----:B------:R-:W-:Y:S01]  /*0900*/  LOP3.LUT R5, R3, 0x7fffff, RZ, 0xc0, !PT ;  /* 0x007fffff03057812 */ /* 0x000fe200078ec0ff */
[CCC-:B------:R-:W-:Y:S01]  /*0910*/  FFMA.RP R3, R13.reuse, R11.reuse, R6.reuse ;  /* 0x0000000b0d037223 */ /* 0x1c0fe20000008006 */
[----:B------:R-:W-:Y:S02]  /*0920*/  FFMA.RM R6, R13, R11, R6 ;  /* 0x0000000b0d067223 */ /* 0x000fe40000004006 */
[----:B------:R-:W-:-:S03]  /*0930*/  LOP3.LUT R5, R5, 0x800000, RZ, 0xfc, !PT ;  /* 0x0080000005057812 */ /* 0x000fc600078efcff */
[----:B------:R-:W-:Y:S02]  /*0940*/  FSETP.NEU.FTZ.AND P0, PT, R3, R6, PT ;  /* 0x000000060300720b */ /* 0x000fe40003f1d000 */
[----:B------:R-:W-:Y:S02]  /*0950*/  SHF.L.U32 R8, R5, R8, RZ ;  /* 0x0000000805087219 */ /* 0x000fe400000006ff */
[----:B------:R-:W-:Y:S02]  /*0960*/  SEL R6, R7, RZ, P2 ;  /* 0x000000ff07067207 */ /* 0x000fe40001000000 */
[----:B------:R-:W-:Y:S02]  /*0970*/  ISETP.NE.AND P1, PT, R8, RZ, P1 ;  /* 0x000000ff0800720c */ /* 0x000fe40000f25270 */
[----:B------:R-:W-:Y:S02]  /*0980*/  SHF.R.U32.HI R6, RZ, R6, R5 ;  /* 0x00000006ff067219 */ /* 0x000fe40000011605 */
[----:B------:R-:W-:-:S02]  /*0990*/  PLOP3.LUT P0, PT, P0, P1, PT, 0xf8, 0x8f ;  /* 0x00000000008f781c */ /* 0x000fc40000703f70 */
[----:B------:R-:W-:Y:S02]  /*09a0*/  SHF.R.U32.HI R8, RZ, 0x1, R6 ;  /* 0x00000001ff087819 */ /* 0x000fe40000011606 */
[----:B------:R-:W-:-:S04]  /*09b0*/  SEL R3, RZ, 0x1, !P0 ;  /* 0x00000001ff037807 */ /* 0x000fc80004000000 */
[----:B------:R-:W-:-:S04]  /*09c0*/  LOP3.LUT R3, R3, 0x1, R8, 0xf8, !PT ;  /* 0x0000000103037812 */ /* 0x000fc800078ef808 */
[----:B------:R-:W-:-:S05]  /*09d0*/  LOP3.LUT R3, R3, R6, RZ, 0xc0, !PT ;  /* 0x0000000603037212 */ /* 0x000fca00078ec0ff */
[----:B------:R-:W-:-:S05]  /*09e0*/  IMAD.IADD R3, R8, 0x1, R3 ;  /* 0x0000000108037824 */ /* 0x000fca00078e0203 */
[----:B------:R-:W-:Y:S01]  /*09f0*/  LOP3.LUT R0, R3, R0, RZ, 0xfc, !PT ;  /* 0x0000000003007212 */ /* 0x000fe200078efcff */
[----:B------:R-:W-:Y:S06]  /*0a00*/  BRA `(.L_x_10) ;  /* 0x0000000000347947 */ /* 0x000fec0003800000 */
.L_x_9:
[----:B------:R-:W-:-:S04]  /*0a10*/  LOP3.LUT R0, R0, 0x80000000, RZ, 0xc0, !PT ;  /* 0x8000000000007812 */ /* 0x000fc800078ec0ff */
[----:B------:R-:W-:Y:S01]  /*0a20*/  LOP3.LUT R0, R0, 0x7f800000, RZ, 0xfc, !PT ;  /* 0x7f80000000007812 */ /* 0x000fe200078efcff */
[----:B------:R-:W-:Y:S06]  /*0a30*/  BRA `(.L_x_10) ;  /* 0x0000000000287947 */ /* 0x000fec0003800000 */
.L_x_8:
[----:B------:R-:W-:Y:S01]  /*0a40*/  IMAD R0, R5, 0x800000, R0 ;  /* 0x0080000005007824 */ /* 0x000fe200078e0200 */
[----:B------:R-:W-:Y:S06]  /*0a50*/  BRA `(.L_x_10) ;  /* 0x0000000000207947 */ /* 0x000fec0003800000 */
.L_x_7:
[----:B------:R-:W-:-:S04]  /*0a60*/  LOP3.LUT R0, R7, 0x80000000, R6, 0x48, !PT ;  /* 0x8000000007007812 */ /* 0x000fc800078e4806 */
[----:B------:R-:W-:Y:S01]  /*0a70*/  LOP3.LUT R0, R0, 0x7f800000, RZ, 0xfc, !PT ;  /* 0x7f80000000007812 */ /* 0x000fe200078efcff */
[----:B------:R-:W-:Y:S06]  /*0a80*/  BRA `(.L_x_10) ;  /* 0x0000000000147947 */ /* 0x000fec0003800000 */
.L_x_6:
[----:B------:R-:W-:Y:S01]  /*0a90*/  LOP3.LUT R0, R7, 0x80000000, R6, 0x48, !PT ;  /* 0x8000000007007812 */ /* 0x000fe200078e4806 */
[----:B------:R-:W-:Y:S06]  /*0aa0*/  BRA `(.L_x_10) ;  /* 0x00000000000c7947 */ /* 0x000fec0003800000 */
.L_x_5:
[----:B------:R-:W0:Y:S01]  /*0ab0*/  MUFU.RSQ R0, -QNAN ;  /* 0xffc0000000007908 */ /* 0x000e220000001400 */
[----:B------:R-:W-:Y:S05]  /*0ac0*/  BRA `(.L_x_10) ;  /* 0x0000000000047947 */ /* 0x000fea0003800000 */
.L_x_4:
[----:B------:R-:W-:-:S07]  /*0ad0*/  FADD.FTZ R0, R19, R0 ;  /* 0x0000000013007221 */ /* 0x000fce0000010000 */
.L_x_10:
[----:B------:R-:W-:-:S04]  /*0ae0*/  IMAD.MOV.U32 R5, RZ, RZ, 0x0 ;  /* 0x00000000ff057424 */ /* 0x000fc800078e00ff */
[----:B0-----:R-:W-:Y:S05]  /*0af0*/  RET.REL.NODEC R4 `(_Z32find_solution_borders_gpu_globalPfffffff) ;  /* 0xfffffff404407950 */ /* 0x001fea0003c3ffff */
.L_x_11:
[----:B------:R-:W-:-:S00]  /*0b00*/  BRA `(.L_x_11) ;  /* 0xfffffffc00fc7947 */ /* 0x000fc0000383ffff */
[----:B------:R-:W-:-:S00]  /*0b10*/  NOP ;  /* 0x0000000000007918 */ /* 0x000fc00000000000 */
        /* <DEDUP_REMOVED lines=14> */
.L_x_67:


//--------------------- .text._Z27find_solution_gpu_on_deviceffffffi --------------------------
	.section	.text._Z27find_solution_gpu_on_deviceffffffi,"ax",@progbits
	.align	128
        .global         _Z27find_solution_gpu_on_deviceffffffi
        .type           _Z27find_solution_gpu_on_deviceffffffi,@function
        .size           _Z27find_solution_gpu_on_deviceffffffi,(.L_x_68 - _Z27find_solution_gpu_on_deviceffffffi)
        .other          _Z27find_solution_gpu_on_deviceffffffi,@"STO_CUDA_ENTRY STV_DEFAULT"
_Z27find_solution_gpu_on_deviceffffffi:
.text._Z27find_solution_gpu_on_deviceffffffi:
[----:B------:R-:W0:Y:S01]  /*0000*/  LDC R1, c[0x0][0x37c] ;  /* 0x0000df00ff017b82 */ /* 0x000e220000000800 */
[----:B------:R-:W1:Y:S01]  /*0010*/  LDCU UR4, c[0x0][0x2f8] ;  /* 0x00005f00ff0477ac */ /* 0x000e620008000800 */
[----:B------:R-:W-:Y:S01]  /*0020*/  MOV R19, 0x0 ;  /* 0x0000000000137802 */ /* 0x000fe20000000f00 */
[----:B0-----:R-:W-:Y:S01]  /*0030*/  VIADD R1, R1, 0xffffffe0 ;  /* 0xffffffe001017836 */ /* 0x001fe20000000000 */
[----:B------:R-:W-:Y:S01]  /*0040*/  CS2R R6, SRZ ;  /* 0x0000000000067805 */ /* 0x000fe2000001ff00 */
[----:B------:R-:W0:Y:S03]  /*0050*/  LDCU UR5, c[0x0][0x2fc] ;  /* 0x00005f80ff0577ac */ /* 0x000e260008000800 */
[----:B------:R2:W3:Y:S01]  /*0060*/  LDC.64 R8, c[0x4][R19] ;  /* 0x0100000013087b82 */ /* 0x0004e20000000a00 */
[----:B------:R-:W4:Y:S01]  /*0070*/  LDCU.64 UR6, c[0x4][0x68] ;  /* 0x01000d00ff0677ac */ /* 0x000f220008000a00 */
[----:B-1----:R-:W-:-:S04]  /*0080*/  IADD3 R17, P0, PT, R1, UR4, RZ ;  /* 0x0000000401117c10 */ /* 0x002fc8000ff1e0ff */
[----:B------:R-:W-:Y:S01]  /*0090*/  IADD3 R2, P1, PT, R17, 0x10, RZ ;  /* 0x0000001011027810 */ /* 0x000fe20007f3e0ff */
[----:B0-----:R-:W-:Y:S02]  /*00a0*/  IMAD.X R16, RZ, RZ, UR5, P0 ;  /* 0x00000005ff107e24 */ /* 0x001fe400080e06ff */
[----:B----4-:R-:W-:Y:S02]  /*00b0*/  IMAD.U32 R4, RZ, RZ, UR6 ;  /* 0x00000006ff047e24 */ /* 0x010fe4000f8e00ff */
[----:B------:R-:W-:Y:S02]  /*00c0*/  IMAD.U32 R5, RZ, RZ, UR7 ;  /* 0x00000007ff057e24 */ /* 0x000fe4000f8e00ff */
[----:B--2---:R-:W-:-:S07]  /*00d0*/  IMAD.X R18, RZ, RZ, R16, P1 ;  /* 0x000000ffff127224 */ /* 0x004fce00008e0610 */
[----:B------:R-:W-:-:S07]  /*00e0*/  LEPC R20, `(.L_x_12) ;  /* 0x000000001014794e */ /* 0x000fce0000000000 */
[----:B---3--:R-:W-:Y:S05]  /*00f0*/  CALL.ABS.NOINC R8 ;  /* 0x0000000008007343 */ /* 0x008fea0003c00000 */
.L_x_12:
[----:B------:R0:W1:Y:S01]  /*0100*/  LDC.64 R8, c[0x4][R19] ;  /* 0x0100000013087b82 */ /* 0x0000620000000a00 */
[----:B------:R-:W2:Y:S01]  /*0110*/  LDCU.64 UR4, c[0x4][0x70] ;  /* 0x01000e00ff0477ac */ /* 0x000ea20008000a00 */
[----:B------:R-:W-:Y:S01]  /*0120*/  CS2R R6, SRZ ;  /* 0x0000000000067805 */ /* 0x000fe2000001ff00 */
[----:B--2---:R-:W-:Y:S02]  /*0130*/  IMAD.U32 R4, RZ, RZ, UR4 ;  /* 0x00000004ff047e24 */ /* 0x004fe4000f8e00ff */
[----:B0-----:R-:W-:-:S07]  /*0140*/  IMAD.U32 R5, RZ, RZ, UR5 ;  /* 0x00000005ff057e24 */ /* 0x001fce000f8e00ff */
[----:B------:R-:W-:-:S07]  /*0150*/  LEPC R20, `(.L_x_13) ;  /* 0x000000001014794e */ /* 0x000fce0000000000 */
[----:B-1----:R-:W-:Y:S05]  /*0160*/  CALL.ABS.NOINC R8 ;  /* 0x0000000008007343 */ /* 0x002fea0003c00000 */
.L_x_13:
[----:B------:R0:W1:Y:S01]  /*0170*/  LDC.64 R8, c[0x4][R19] ;  /* 0x0100000013087b82 */ /* 0x0000620000000a00 */
[----:B------:R-:W2:Y:S01]  /*0180*/  LDCU.64 UR4, c[0x4][0x78] ;  /* 0x01000f00ff0477ac */ /* 0x000ea20008000a00 */
[----:B------:R-:W-:Y:S01]  /*0190*/  CS2R R6, SRZ ;  /* 0x0000000000067805 */ /* 0x000fe2000001ff00 */
[----:B--2---:R-:W-:Y:S01]  /*01a0*/  IMAD.U32 R4, RZ, RZ, UR4 ;  /* 0x00000004ff047e24 */ /* 0x004fe2000f8e00ff */
[----:B0-----:R-:W-:-:S07]  /*01b0*/  MOV R5, UR5 ;  /* 0x0000000500057c02 */ /* 0x001fce0008000f00 */
[----:B------:R-:W-:-:S07]  /*01c0*/  LEPC R20, `(.L_x_14) ;  /* 0x000000001014794e */ /* 0x000fce0000000000 */
[----:B-1----:R-:W-:Y:S05]  /*01d0*/  CALL.ABS.NOINC R8 ;  /* 0x0000000008007343 */ /* 0x002fea0003c00000 */
.L_x_14:
[----:B------:R-:W-:Y:S01]  /*01e0*/  MOV R0, 0x100 ;  /* 0x0000010000007802 */ /* 0x000fe20000000f00 */
[----:B------:R-:W-:Y:S02]  /*01f0*/  IMAD.MOV.U32 R4, RZ, RZ, 0x8 ;  /* 0x00000008ff047424 */ /* 0x000fe400078e00ff */
[----:B------:R-:W-:Y:S01]  /*0200*/  IMAD.MOV.U32 R5, RZ, RZ, RZ ;  /* 0x000000ffff057224 */ /* 0x000fe200078e00ff */
[----:B------:R0:W1:Y:S06]  /*0210*/  LDC.64 R6, c[0x4][R0] ;  /* 0x0100000000067b82 */ /* 0x00006c0000000a00 */
[----:B------:R-:W-:-:S07]  /*0220*/  LEPC R20, `(.L_x_15) ;  /* 0x000000001014794e */ /* 0x000fce0000000000 */
[----:B01----:R-:W-:Y:S05]  /*0230*/  CALL.ABS.NOINC R6 ;  /* 0x0000000006007343 */ /* 0x003fea0003c00000 */
.L_x_15:
[----:B------:R-:W0:Y:S01]  /*0240*/  LDC.64 R28, c[0x0][0x358] ;  /* 0x0000d600ff1c7b82 */ /* 0x000e220000000a00 */
[----:B------:R-:W-:Y:S01]  /*0250*/  ISETP.NE.U32.AND P0, PT, R4, RZ, PT ;  /* 0x000000ff0400720c */ /* 0x000fe20003f05070 */
[----:B------:R-:W-:Y:S01]  /*0260*/  BSSY.RECONVERGENT B6, `(.L_x_16) ;  /* 0x000000c000067945 */ /* 0x000fe20003800200 */
[----:B------:R-:W-:Y:S02]  /*0270*/  IMAD.MOV.U32 R26, RZ, RZ, R4 ;  /* 0x000000ffff1a7224 */ /* 0x000fe400078e0004 */
[----:B------:R-:W-:Y:S01]  /*0280*/  ISETP.NE.AND.EX P0, PT, R5, RZ, PT, P0 ;  /* 0x000000ff0500720c */ /* 0x000fe20003f05300 */
[----:B------:R-:W-:-:S12]  /*0290*/  IMAD.MOV.U32 R27, RZ, RZ, R5 ;  /* 0x000000ffff1b7224 */ /* 0x000fd800078e0005 */
[----:B------:R-:W-:Y:S05]  /*02a0*/  @P0 BRA `(.L_x_17) ;  /* 0x00000000001c0947 */ /* 0x000fea0003800000 */
[----:B------:R1:W2:Y:S01]  /*02b0*/  LDC.64 R8, c[0x4][R19] ;  /* 0x0100000013087b82 */ /* 0x0002a20000000a00 */
[----:B------:R-:W3:Y:S01]  /*02c0*/  LDCU.64 UR4, c[0x4][0x80] ;  /* 0x01001000ff0477ac */ /* 0x000ee20008000a00 */
[----:B------:R-:W-:Y:S01]  /*02d0*/  CS2R R6, SRZ ;  /* 0x0000000000067805 */ /* 0x000fe2000001ff00 */
[----:B---3--:R-:W-:Y:S02]  /*02e0*/  IMAD.U32 R4, RZ, RZ, UR4 ;  /* 0x00000004ff047e24 */ /* 0x008fe4000f8e00ff */
[----:B-1----:R-:W-:-:S07]  /*02f0*/  IMAD.U32 R5, RZ, RZ, UR5 ;  /* 0x00000005ff057e24 */ /* 0x002fce000f8e00ff */
[----:B------:R-:W-:-:S07]  /*0300*/  LEPC R20, `(.L_x_17) ;  /* 0x000000001014794e */ /* 0x000fce0000000000 */
[----:B0-2---:R-:W-:Y:S05]  /*0310*/  CALL.ABS.NOINC R8 ;  /* 0x0000000008007343 */ /* 0x005fea0003c00000 */
.L_x_17:
[----:B------:R-:W-:Y:S05]  /*0320*/  BSYNC.RECONVERGENT B6 ;  /* 0x0000000000067941 */ /* 0x000fea0003800200 */
.L_x_16:
[----:B------:R-:W1:Y:S01]  /*0330*/  LDCU UR4, c[0x0][0x398] ;  /* 0x00007300ff0477ac */ /* 0x000e620008000800 */
[----:B------:R-:W2:Y:S01]  /*0340*/  LDC R7, c[0x0][0x388] ;  /* 0x0000e200ff077b82 */ /* 0x000ea20000000800 */
[C---:B0-----:R-:W-:Y:S02]  /*0350*/  R2UR UR5, R29.reuse ;  /* 0x000000001d0572ca */ /* 0x041fe400000e0000 */
[----:B------:R-:W-:Y:S02]  /*0360*/  R2UR UR6, R28 ;  /* 0x000000001c0672ca */ /* 0x000fe400000e0000 */
[----:B------:R-:W-:-:S03]  /*0370*/  R2UR UR7, R29 ;  /* 0x000000001d0772ca */ /* 0x000fc600000e0000 */
[----:B------:R-:W0:Y:S01]  /*0380*/  LDC R6, c[0x0][0x38c] ;  /* 0x0000e300ff067b82 */ /* 0x000e220000000800 */
[----:B-1----:R-:W-:Y:S02]  /*0390*/  I2FP.F32.S32 R24, UR4 ;  /* 0x0000000400187c45 */ /* 0x002fe40008201400 */
[----:B------:R-:W-:Y:S02]  /*03a0*/  R2UR UR4, R28 ;  /* 0x000000001c0472ca */ /* 0x000fe400000e0000 */
[----:B------:R-:W1:Y:S11]  /*03b0*/  MUFU.RCP R3, R24 ;  /* 0x0000001800037308 */ /* 0x000e760000001000 */
[----:B--2---:R2:W-:Y:S04]  /*03c0*/  ST.E desc[UR4][R26.64], R7 ;  /* 0x000000071a007985 */ /* 0x0045e8000c101904 */
[----:B0-----:R2:W-:Y:S01]  /*03d0*/  ST.E desc[UR6][R26.64+0x4], R6 ;  /* 0x000004061a007985 */ /* 0x0015e2000c101906 */
[----:B-1----:R-:W-:-:S04]  /*03e0*/  FFMA R0, -R24, R3, 1 ;  /* 0x3f80000018007423 */ /* 0x002fc80000000103 */
[----:B------:R-:W-:Y:S01]  /*03f0*/  FFMA R0, R3, R0, R3 ;  /* 0x0000000003007223 */ /* 0x000fe20000000003 */
[----:B------:R-:W-:-:S04]  /*0400*/  FADD R3, -R7, R6 ;  /* 0x0000000607037221 */ /* 0x000fc80000000100 */
[----:B------:R-:W0:Y:S01]  /*0410*/  FCHK P0, R3, R24 ;  /* 0x0000001803007302 */ /* 0x000e220000000000 */
[----:B------:R-:W-:Y:S01]  /*0420*/  FFMA R5, R3, R0, RZ ;  /* 0x0000000003057223 */ /* 0x000fe200000000ff */
[----:B------:R-:W-:-:S03]  /*0430*/  IMAD.MOV.U32 R32, RZ, RZ, R3 ;  /* 0x000000ffff207224 */ /* 0x000fc600078e0003 */
[----:B------:R-:W-:-:S04]  /*0440*/  FFMA R4, -R24, R5, R3 ;  /* 0x0000000518047223 */ /* 0x000fc80000000103 */
[----:B------:R-:W-:Y:S01]  /*0450*/  FFMA R30, R0, R4, R5 ;  /* 0x00000004001e7223 */ /* 0x000fe20000000005 */
[----:B0-2---:R-:W-:Y:S06]  /*0460*/  @!P0 BRA `(.L_x_18) ;  /* 0x0000000000108947 */ /* 0x005fec0003800000 */
[----:B------:R-:W-:Y:S02]  /*0470*/  MOV R30, R24 ;  /* 0x00000018001e7202 */ /* 0x000fe40000000f00 */
[----:B------:R-:W-:-:S07]  /*0480*/  MOV R4, 0x4a0 ;  /* 0x000004a000047802 */ /* 0x000fce0000000f00 */
[----:B------:R-:W-:Y:S05]  /*0490*/  CALL.REL.NOINC `($__internal_1_$__cuda_sm3x_div_rn_noftz_f32_slowpath) ;  /* 0x0000001400f47944 */ /* 0x000fea0003c00000 */
[----:B------:R-:W-:-:S07]  /*04a0*/  IMAD.MOV.U32 R30, RZ, RZ, R0 ;  /* 0x000000ffff1e7224 */ /* 0x000fce00078e0000 */
.L_x_18:
[----:B------:R-:W0:Y:S01]  /*04b0*/  LDCU.64 UR4, c[0x0][0x388] ;  /* 0x00007100ff0477ac */ /* 0x000e220008000a00 */
[----:B------:R-:W-:Y:S01]  /*04c0*/  MOV R22, 0x0 ;  /* 0x0000000000167802 */ /* 0x000fe20000000f00 */
[----:B------:R-:W-:Y:S02]  /*04d0*/  IMAD.MOV.U32 R6, RZ, RZ, R2 ;  /* 0x000000ffff067224 */ /* 0x000fe400078e0002 */
[----:B------:R-:W-:Y:S01]  /*04e0*/  IMAD.MOV.U32 R7, RZ, RZ, R18 ;  /* 0x000000ffff077224 */ /* 0x000fe200078e0012 */
[----:B------:R1:W2:Y:S01]  /*04f0*/  LDC.64 R12, c[0x4][R22] ;  /* 0x01000000160c7b82 */ /* 0x0002a20000000a00 */
[----:B0-----:R-:W-:Y:S08]  /*0500*/  F2F.F64.F32 R8, UR4 ;  /* 0x0000000400087d10 */ /* 0x001ff00008201800 */
[----:B------:R-:W0:Y:S01]  /*0510*/  F2F.F64.F32 R10, UR5 ;  /* 0x00000005000a7d10 */ /* 0x000e220008201800 */
[----:B------:R-:W3:Y:S01]  /*0520*/  LDCU.64 UR4, c[0x4][0x88] ;  /* 0x01001100ff0477ac */ /* 0x000ee20008000a00 */
[----:B0-----:R1:W-:Y:S01]  /*0530*/  STL.128 [R1+0x10], R8 ;  /* 0x0000100801007387 */ /* 0x0013e20000100c00 */
[----:B---3--:R-:W-:-:S02]  /*0540*/  IMAD.U32 R4, RZ, RZ, UR4 ;  /* 0x00000004ff047e24 */ /* 0x008fc4000f8e00ff */
[----:B------:R-:W-:-:S07]  /*0550*/  IMAD.U32 R5, RZ, RZ, UR5 ;  /* 0x00000005ff057e24 */ /* 0x000fce000f8e00ff */
[----:B------:R-:W-:-:S07]  /*0560*/  LEPC R20, `(.L_x_19) ;  /* 0x000000001014794e */ /* 0x000fce0000000000 */
[----:B-12---:R-:W-:Y:S05]  /*0570*/  CALL.ABS.NOINC R12 ;  /* 0x000000000c007343 */ /* 0x006fea0003c00000 */
.L_x_19:
[----:B------:R-:W0:Y:S01]  /*0580*/  F2F.F64.F32 R10, R32 ;  /* 0x00000020000a7310 */ /* 0x000e220000201800 */
[----:B------:R1:W2:Y:S01]  /*0590*/  LDC.64 R8, c[0x4][R22] ;  /* 0x0100000016087b82 */ /* 0x0002a20000000a00 */
[----:B------:R-:W3:Y:S01]  /*05a0*/  LDCU.64 UR4, c[0x4][0x90] ;  /* 0x01001200ff0477ac */ /* 0x000ee20008000a00 */
[----:B------:R-:W-:Y:S01]  /*05b0*/  MOV R6, R2 ;  /* 0x0000000200067202 */ /* 0x000fe20000000f00 */
[----:B------:R-:W-:Y:S01]  /*05c0*/  IMAD.MOV.U32 R7, RZ, RZ, R18 ;  /* 0x000000ffff077224 */ /* 0x000fe200078e0012 */
[----:B0-----:R1:W-:Y:S01]  /*05d0*/  STL.64 [R1+0x10], R10 ;  /* 0x0000100a01007387 */ /* 0x0013e20000100a00 */
[----:B---3--:R-:W-:Y:S02]  /*05e0*/  IMAD.U32 R4, RZ, RZ, UR4 ;  /* 0x00000004ff047e24 */ /* 0x008fe4000f8e00ff */
[----:B------:R-:W-:-:S07]  /*05f0*/  IMAD.U32 R5, RZ, RZ, UR5 ;  /* 0x00000005ff057e24 */ /* 0x000fce000f8e00ff */
[----:B------:R-:W-:-:S07]  /*0600*/  LEPC R20, `(.L_x_20) ;  /* 0x000000001014794e */ /* 0x000fce0000000000 */
[----:B-12---:R-:W-:Y:S05]  /*0610*/  CALL.ABS.NOINC R8 ;  /* 0x0000000008007343 */ /* 0x006fea0003c00000 */
.L_x_20:
[----:B------:R-:W0:Y:S01]  /*0620*/  F2F.F64.F32 R10, R30 ;  /* 0x0000001e000a7310 */ /* 0x000e220000201800 */
[----:B------:R1:W2:Y:S01]  /*0630*/  LDC.64 R8, c[0x4][R22] ;  /* 0x0100000016087b82 */ /* 0x0002a20000000a00 */
[----:B------:R-:W3:Y:S01]  /*0640*/  LDCU.64 UR4, c[0x4][0x98] ;  /* 0x01001300ff0477ac */ /* 0x000ee20008000a00 */
[----:B------:R-:W-:Y:S02]  /*0650*/  IMAD.MOV.U32 R6, RZ, RZ, R2 ;  /* 0x000000ffff067224 */ /* 0x000fe400078e0002 */
[----:B------:R-:W-:Y:S01]  /*0660*/  IMAD.MOV.U32 R7, RZ, RZ, R18 ;  /* 0x000000ffff077224 */ /* 0x000fe200078e0012 */
[----:B0-----:R1:W-:Y:S01]  /*0670*/  STL.64 [R1+0x10], R10 ;  /* 0x0000100a01007387 */ /* 0x0013e20000100a00 */
[----:B---3--:R-:W-:Y:S02]  /*0680*/  IMAD.U32 R4, RZ, RZ, UR4 ;  /* 0x00000004ff047e24 */ /* 0x008fe4000f8e00ff */
[----:B------:R-:W-:-:S07]  /*0690*/  IMAD.U32 R5, RZ, RZ, UR5 ;  /* 0x00000005ff057e24 */ /* 0x000fce000f8e00ff */
[----:B------:R-:W-:-:S07]  /*06a0*/  LEPC R20, `(.L_x_21) ;  /* 0x000000001014794e */ /* 0x000fce0000000000 */
[----:B-12---:R-:W-:Y:S05]  /*06b0*/  CALL.ABS.NOINC R8 ;  /* 0x0000000008007343 */ /* 0x006fea0003c00000 */
.L_x_21:
[----:B------:R-:W0:Y:S01]  /*06c0*/  LDC R19, c[0x0][0x394] ;  /* 0x0000e500ff137b82 */ /* 0x000e220000000800 */
[----:B------:R-:W1:Y:S01]  /*06d0*/  LDCU.64 UR4, c[0x4][0xa0] ;  /* 0x01001400ff0477ac */ /* 0x000e620008000a00 */
[----:B------:R-:W-:Y:S01]  /*06e0*/  MOV R6, R2 ;  /* 0x0000000200067202 */ /* 0x000fe20000000f00 */
[----:B------:R-:W-:-:S05]  /*06f0*/  IMAD.MOV.U32 R7, RZ, RZ, R18 ;  /* 0x000000ffff077224 */ /* 0x000fca00078e0012 */
[----:B------:R-:W2:Y:S01]  /*0700*/  LDC.64 R22, c[0x4][R22] ;  /* 0x0100000016167b82 */ /* 0x000ea20000000a00 */
[----:B-1----:R-:W-:Y:S02]  /*0710*/  IMAD.U32 R4, RZ, RZ, UR4 ;  /* 0x00000004ff047e24 */ /* 0x002fe4000f8e00ff */
[----:B------:R-:W-:Y:S02]  /*0720*/  IMAD.U32 R5, RZ, RZ, UR5 ;  /* 0x00000005ff057e24 */ /* 0x000fe4000f8e00ff */
[----:B0-----:R-:W-:-:S04]  /*0730*/  FADD R19, R19, R19 ;  /* 0x0000001313137221 */ /* 0x001fc80000000000 */
[----:B------:R-:W0:Y:S02]  /*0740*/  F2F.F64.F32 R8, R19 ;  /* 0x0000001300087310 */ /* 0x000e240000201800 */
[----:B0-2---:R0:W-:Y:S02]  /*0750*/  STL.64 [R1+0x10], R8 ;  /* 0x0000100801007387 */ /* 0x0051e40000100a00 */
[----:B------:R-:W-:-:S07]  /*0760*/  LEPC R20, `(.L_x_22) ;  /* 0x000000001014794e */ /* 0x000fce0000000000 */
[----:B0-----:R-:W-:Y:S05]  /*0770*/  CALL.ABS.NOINC R22 ;  /* 0x0000000016007343 */ /* 0x001fea0003c00000 */
.L_x_22:
[----:B------:R-:W-:Y:S01]  /*0780*/  FSETP.GT.AND P0, PT, R32, R19, PT ;  /* 0x000000132000720b */ /* 0x000fe20003f04000 */
[----:B------:R-:W-:-:S12]  /*0790*/  IMAD.MOV.U32 R2, RZ, RZ, RZ ;  /* 0x000000ffff027224 */ /* 0x000fd800078e00ff */
[----:B------:R-:W-:Y:S05]  /*07a0*/  @!P0 BRA `(.L_x_23) ;  /* 0x0000000c00cc8947 */ /* 0x000fea0003800000 */
[----:B------:R-:W0:Y:S01]  /*07b0*/  S2R R18, SR_TID.X ;  /* 0x0000000000127919 */ /* 0x000e220000002100 */
[----:B------:R-:W1:Y:S01]  /*07c0*/  LDCU UR4, c[0x0][0x390] ;  /* 0x00007200ff0477ac */ /* 0x000e620008000800 */
[----:B------:R-:W-:Y:S02]  /*07d0*/  IMAD.MOV.U32 R2, RZ, RZ, RZ ;  /* 0x000000ffff027224 */ /* 0x000fe400078e00ff */
[----:B0-----:R-:W-:Y:S01]  /*07e0*/  VIADD R0, R18, 0x1 ;  /* 0x0000000112007836 */ /* 0x001fe20000000000 */
[----:B------:R-:W-:-:S04]  /*07f0*/  I2FP.F32.U32 R23, R18 ;  /* 0x0000001200177245 */ /* 0x000fc80000201000 */
[----:B------:R-:W-:Y:S01]  /*0800*/  I2FP.F32.U32 R0, R0 ;  /* 0x0000000000007245 */ /* 0x000fe20000201000 */
[----:B-1----:R-:W-:-:S04]  /*0810*/  FADD R23, R23, UR4 ;  /* 0x0000000417177e21 */ /* 0x002fc80008000000 */
[----:B------:R-:W-:-:S07]  /*0820*/  FADD R22, R0, UR4 ;  /* 0x0000000400167e21 */ /* 0x000fce0008000000 */
.L_x_46:
[C---:B------:R-:W-:Y:S02]  /*0830*/  R2UR UR6, R28.reuse ;  /* 0x000000001c0672ca */ /* 0x040fe400000e0000 */
[C---:B------:R-:W-:Y:S02]  /*0840*/  R2UR UR7, R29.reuse ;  /* 0x000000001d0772ca */ /* 0x040fe400000e0000 */
[----:B------:R-:W-:Y:S02]  /*0850*/  R2UR UR4, R28 ;  /* 0x000000001c0472ca */ /* 0x000fe400000e0000 */
[----:B------:R-:W-:-:S09]  /*0860*/  R2UR UR5, R29 ;  /* 0x000000001d0572ca */ /* 0x000fd200000e0000 */
[----:B------:R0:W5:Y:S01]  /*0870*/  LD.E R32, desc[UR6][R26.64+0x4] ;  /* 0x000004061a207980 */ /* 0x000162000c101900 */
[----:B------:R-:W-:-:S03]  /*0880*/  MOV R31, 0x0 ;  /* 0x00000000001f7802 */ /* 0x000fc60000000f00 */
[----:B------:R0:W5:Y:S01]  /*0890*/  LD.E R25, desc[UR4][R26.64] ;  /* 0x000000041a197980 */ /* 0x000162000c101900 */
[----:B------:R0:W1:Y:S01]  /*08a0*/  LDC.64 R8, c[0x4][R31] ;  /* 0x010000001f087b82 */ /* 0x0000620000000a00 */
[----:B------:R-:W2:Y:S01]  /*08b0*/  LDCU.64 UR4, c[0x4][0x8] ;  /* 0x01000100ff0477ac */ /* 0x000ea20008000a00 */
[----:B------:R-:W-:Y:S01]  /*08c0*/  VIADD R2, R2, 0x1 ;  /* 0x0000000102027836 */ /* 0x000fe20000000000 */
[----:B------:R-:W-:Y:S01]  /*08d0*/  CS2R R6, SRZ ;  /* 0x0000000000067805 */ /* 0x000fe2000001ff00 */
[----:B--2---:R-:W-:Y:S02]  /*08e0*/  IMAD.U32 R4, RZ, RZ, UR4 ;  /* 0x00000004ff047e24 */ /* 0x004fe4000f8e00ff */
[----:B0-----:R-:W-:-:S07]  /*08f0*/  IMAD.U32 R5, RZ, RZ, UR5 ;  /* 0x00000005ff057e24 */ /* 0x001fce000f8e00ff */
[----:B------:R-:W-:-:S07]  /*0900*/  LEPC R20, `(.L_x_24) ;  /* 0x000000001014794e */ /* 0x000fce0000000000 */
[----:B-1---5:R-:W-:Y:S05]  /*0910*/  CALL.ABS.NOINC R8 ;  /* 0x0000000008007343 */ /* 0x022fea0003c00000 */
.L_x_24:
[----:B------:R0:W1:Y:S01]  /*0920*/  LDC.64 R8, c[0x4][R31] ;  /* 0x010000001f087b82 */ /* 0x0000620000000a00 */
[----:B------:R-:W2:Y:S01]  /*0930*/  LDCU.64 UR4, c[0x4][0x10] ;  /* 0x01000200ff0477ac */ /* 0x000ea20008000a00 */
[----:B------:R-:W-:Y:S02]  /*0940*/  CS2R R6, SRZ ;  /* 0x0000000000067805 */ /* 0x000fe4000001ff00 */
[----:B--2---:R-:W-:Y:S01]  /*0950*/  MOV R4, UR4 ;  /* 0x0000000400047c02 */ /* 0x004fe20008000f00 */
[----:B0-----:R-:W-:-:S07]  /*0960*/  IMAD.U32 R5, RZ, RZ, UR5 ;  /* 0x00000005ff057e24 */ /* 0x001fce000f8e00ff */
[----:B------:R-:W-:-:S07]  /*0970*/  LEPC R20, `(.L_x_25) ;  /* 0x000000001014794e */ /* 0x000fce0000000000 */
[----:B-1----:R-:W-:Y:S05]  /*0980*/  CALL.ABS.NOINC R8 ;  /* 0x0000000008007343 */ /* 0x002fea0003c00000 */
.L_x_25:
[----:B------:R0:W1:Y:S01]  /*0990*/  LDC.64 R8, c[0x4][R31] ;  /* 0x010000001f087b82 */ /* 0x0000620000000a00 */
[----:B------:R-:W2:Y:S01]  /*09a0*/  LDCU.64 UR4, c[0x4][0x18] ;  /* 0x01000300ff0477ac */ /* 0x000ea20008000a00 */
[----:B------:R-:W-:Y:S01]  /*09b0*/  CS2R R6, SRZ ;  /* 0x0000000000067805 */ /* 0x000fe2000001ff00 */
[----:B--2---:R-:W-:Y:S02]  /*09c0*/  IMAD.U32 R4, RZ, RZ, UR4 ;  /* 0x00000004ff047e24 */ /* 0x004fe4000f8e00ff */
[----:B0-----:R-:W-:-:S07]  /*09d0*/  IMAD.U32 R5, RZ, RZ, UR5 ;  /* 0x00000005ff057e24 */ /* 0x001fce000f8e00ff */
[----:B------:R-:W-:-:S07]  /*09e0*/  LEPC R20, `(.L_x_26) ;  /* 0x000000001014794e */ /* 0x000fce0000000000 */
[----:B-1----:R-:W-:Y:S05]  /*09f0*/  CALL.ABS.NOINC R8 ;  /* 0x0000000008007343 */ /* 0x002fea0003c00000 */
.L_x_26:
[----:B------:R-:W-:Y:S01]  /*0a00*/  F2F.F64.F32 R8, R25 ;  /* 0x0000001900087310 */ /* 0x000fe20000201800 */
[----:B------:R0:W1:Y:S01]  /*0a10*/  LDC.64 R12, c[0x4][R31] ;  /* 0x010000001f0c7b82 */ /* 0x0000620000000a00 */
[----:B------:R-:W2:Y:S01]  /*0a20*/  LDCU.64 UR4, c[0x4][0x20] ;  /* 0x01000400ff0477ac */ /* 0x000ea20008000a00 */
[----:B------:R-:W-:Y:S02]  /*0a30*/  IMAD.MOV.U32 R6, RZ, RZ, R17 ;  /* 0x000000ffff067224 */ /* 0x000fe400078e0011 */
[----:B------:R-:W-:-:S03]  /*0a40*/  IMAD.MOV.U32 R7, RZ, RZ, R16 ;  /* 0x000000ffff077224 */ /* 0x000fc600078e0010 */
[----:B------:R-:W3:Y:S01]  /*0a50*/  F2F.F64.F32 R10, R32 ;  /* 0x00000020000a7310 */ /* 0x000ee20000201800 */
[----:B--2---:R-:W-:Y:S02]  /*0a60*/  IMAD.U32 R4, RZ, RZ, UR4 ;  /* 0x00000004ff047e24 */ /* 0x004fe4000f8e00ff */
[----:B------:R-:W-:Y:S01]  /*0a70*/  IMAD.U32 R5, RZ, RZ, UR5 ;  /* 0x00000005ff057e24 */ /* 0x000fe2000f8e00ff */
[----:B---3--:R0:W-:Y:S06]  /*0a80*/  STL.128 [R1], R8 ;  /* 0x0000000801007387 */ /* 0x0081ec0000100c00 */
[----:B------:R-:W-:-:S07]  /*0a90*/  LEPC R20, `(.L_x_27) ;  /* 0x000000001014794e */ /* 0x000fce0000000000 */
[----:B01----:R-:W-:Y:S05]  /*0aa0*/  CALL.ABS.NOINC R12 ;  /* 0x000000000c007343 */ /* 0x003fea0003c00000 */
.L_x_27:
[----:B------:R-:W0:Y:S01]  /*0ab0*/  F2F.F64.F32 R10, R30 ;  /* 0x0000001e000a7310 */ /* 0x000e220000201800 */
[----:B------:R1:W2:Y:S01]  /*0ac0*/  LDC.64 R8, c[0x4][R31] ;  /* 0x010000001f087b82 */ /* 0x0002a20000000a00 */
[----:B------:R-:W3:Y:S01]  /*0ad0*/  LDCU.64 UR4, c[0x4][0x28] ;  /* 0x01000500ff0477ac */ /* 0x000ee20008000a00 */
[----:B------:R-:W-:Y:S02]  /*0ae0*/  IMAD.MOV.U32 R6, RZ, RZ, R17 ;  /* 0x000000ffff067224 */ /* 0x000fe400078e0011 */
[----:B------:R-:W-:Y:S01]  /*0af0*/  IMAD.MOV.U32 R7, RZ, RZ, R16 ;  /* 0x000000ffff077224 */ /* 0x000fe200078e0010 */
[----:B0-----:R1:W-:Y:S01]  /*0b00*/  STL.64 [R1], R10 ;  /* 0x0000000a01007387 */ /* 0x0013e20000100a00 */
[----:B---3--:R-:W-:Y:S01]  /*0b10*/  MOV R4, UR4 ;  /* 0x0000000400047c02 */ /* 0x008fe20008000f00 */
[----:B------:R-:W-:-:S07]  /*0b20*/  IMAD.U32 R5, RZ, RZ, UR5 ;  /* 0x00000005ff057e24 */ /* 0x000fce000f8e00ff */
[----:B------:R-:W-:-:S07]  /*0b30*/  LEPC R20, `(.L_x_28) ;  /* 0x000000001014794e */ /* 0x000fce0000000000 */
[----:B-12---:R-:W-:Y:S05]  /*0b40*/  CALL.ABS.NOINC R8 ;  /* 0x0000000008007343 */ /* 0x006fea0003c00000 */
.L_x_28:
[----:B------:R-:W0:Y:S01]  /*0b50*/  MUFU.RCP R3, R30 ;  /* 0x0000001e00037308 */ /* 0x000e220000001000 */
[----:B------:R-:W-:Y:S01]  /*0b60*/  FADD R31, -R25, R32 ;  /* 0x00000020191f7221 */ /* 0x000fe20000000100 */
[----:B------:R-:W-:Y:S06]  /*0b70*/  BSSY.RECONVERGENT B0, `(.L_x_29) ;  /* 0x000000c000007945 */ /* 0x000fec0003800200 */
[----:B------:R-:W1:Y:S01]  /*0b80*/  FCHK P0, R31, R30 ;  /* 0x0000001e1f007302 */ /* 0x000e620000000000 */
[----:B0-----:R-:W-:-:S04]  /*0b90*/  FFMA R0, R3, -R30, 1 ;  /* 0x3f80000003007423 */ /* 0x001fc8000000081e */
[----:B------:R-:W-:-:S04]  /*0ba0*/  FFMA R0, R3, R0, R3 ;  /* 0x0000000003007223 */ /* 0x000fc80000000003 */
[----:B------:R-:W-:-:S04]  /*0bb0*/  FFMA R3, R31, R0, RZ ;  /* 0x000000001f037223 */ /* 0x000fc800000000ff */
[----:B------:R-:W-:-:S04]  /*0bc0*/  FFMA R32, R3, -R30, R31 ;  /* 0x8000001e03207223 */ /* 0x000fc8000000001f */
[----:B------:R-:W-:Y:S01]  /*0bd0*/  FFMA R32, R0, R32, R3 ;  /* 0x0000002000207223 */ /* 0x000fe20000000003 */
[----:B-1----:R-:W-:Y:S06]  /*0be0*/  @!P0 BRA `(.L_x_30) ;  /* 0x0000000000108947 */ /* 0x002fec0003800000 */
[----:B------:R-:W-:Y:S01]  /*0bf0*/  IMAD.MOV.U32 R3, RZ, RZ, R31 ;  /* 0x000000ffff037224 */ /* 0x000fe200078e001f */
[----:B------:R-:W-:-:S07]  /*0c00*/  MOV R4, 0xc20 ;  /* 0x00000c2000047802 */ /* 0x000fce0000000f00 */
[----:B------:R-:W-:Y:S05]  /*0c10*/  CALL.REL.NOINC `($__internal_1_$__cuda_sm3x_div_rn_noftz_f32_slowpath) ;  /* 0x0000001000147944 */ /* 0x000fea0003c00000 */
[----:B------:R-:W-:-:S07]  /*0c20*/  IMAD.MOV.U32 R32, RZ, RZ, R0 ;  /* 0x000000ffff207224 */ /* 0x000fce00078e0000 */
.L_x_30:
[----:B------:R-:W-:Y:S05]  /*0c30*/  BSYNC.RECONVERGENT B0 ;  /* 0x0000000000007941 */ /* 0x000fea0003800200 */
.L_x_29:
[----:B------:R-:W0:Y:S01]  /*0c40*/  F2I.TRUNC.NTZ R32, R32 ;  /* 0x0000002000207305 */ /* 0x000e22000020f100 */
[----:B------:R-:W-:Y:S01]  /*0c50*/  MOV R33, 0x0 ;  /* 0x0000000000217802 */ /* 0x000fe20000000f00 */
[----:B------:R-:W1:Y:S01]  /*0c60*/  LDCU.64 UR4, c[0x4][0x30] ;  /* 0x01000600ff0477ac */ /* 0x000e620008000a00 */
[----:B------:R-:W-:Y:S01]  /*0c70*/  MOV R6, R17 ;  /* 0x0000001100067202 */ /* 0x000fe20000000f00 */
[----:B------:R-:W-:Y:S01]  /*0c80*/  IMAD.MOV.U32 R7, RZ, RZ, R16 ;  /* 0x000000ffff077224 */ /* 0x000fe200078e0010 */
[----:B------:R2:W3:Y:S01]  /*0c90*/  LDC.64 R8, c[0x4][R33] ;  /* 0x0100000021087b82 */ /* 0x0004e20000000a00 */
[----:B0-----:R2:W-:Y:S01]  /*0ca0*/  STL [R1], R32 ;  /* 0x0000002001007387 */ /* 0x0015e20000100800 */
[----:B-1----:R-:W-:Y:S02]  /*0cb0*/  IMAD.U32 R4, RZ, RZ, UR4 ;  /* 0x00000004ff047e24 */ /* 0x002fe4000f8e00ff */
[----:B------:R-:W-:-:S07]  /*0cc0*/  IMAD.U32 R5, RZ, RZ, UR5 ;  /* 0x00000005ff057e24 */ /* 0x000fce000f8e00ff */
[----:B------:R-:W-:-:S07]  /*0cd0*/  LEPC R20, `(.L_x_31) ;  /* 0x000000001014794e */ /* 0x000fce0000000000 */
[----:B--23--:R-:W-:Y:S05]  /*0ce0*/  CALL.ABS.NOINC R8 ;  /* 0x0000000008007343 */ /* 0x00cfea0003c00000 */
.L_x_31:
[----:B------:R-:W-:Y:S01]  /*0cf0*/  ISETP.GT.AND P0, PT, R32, 0x1, PT ;  /* 0x000000012000780c */ /* 0x000fe20003f04270 */
[----:B------:R-:W-:-:S12]  /*0d00*/  BSSY.RECONVERGENT B6, `(.L_x_32) ;  /* 0x000000b000067945 */ /* 0x000fd80003800200 */
[----:B------:R-:W-:Y:S05]  /*0d10*/  @P0 BRA `(.L_x_33) ;  /* 0x0000000000240947 */ /* 0x000fea0003800000 */
[----:B------:R0:W-:Y:S01]  /*0d20*/  STL [R1], R32 ;  /* 0x0000002001007387 */ /* 0x0001e20000100800 */
[----:B------:R0:W1:Y:S01]  /*0d30*/  LDC.64 R8, c[0x4][R33] ;  /* 0x0100000021087b82 */ /* 0x0000620000000a00 */
[----:B------:R-:W2:Y:S01]  /*0d40*/  LDCU.64 UR4, c[0x4][0x38] ;  /* 0x01000700ff0477ac */ /* 0x000ea20008000a00 */
[----:B------:R-:W-:Y:S02]  /*0d50*/  IMAD.MOV.U32 R6, RZ, RZ, R17 ;  /* 0x000000ffff067224 */ /* 0x000fe400078e0011 */
[----:B------:R-:W-:Y:S02]  /*0d60*/  IMAD.MOV.U32 R7, RZ, RZ, R16 ;  /* 0x000000ffff077224 */ /* 0x000fe400078e0010 */
[----:B--2---:R-:W-:Y:S02]  /*0d70*/  IMAD.U32 R4, RZ, RZ, UR4 ;  /* 0x00000004ff047e24 */ /* 0x004fe4000f8e00ff */
[----:B0-----:R-:W-:-:S07]  /*0d80*/  IMAD.U32 R5, RZ, RZ, UR5 ;  /* 0x00000005ff057e24 */ /* 0x001fce000f8e00ff */
[----:B------:R-:W-:-:S07]  /*0d90*/  LEPC R20, `(.L_x_33) ;  /* 0x000000001014794e */ /* 0x000fce0000000000 */
[----:B-1----:R-:W-:Y:S05]  /*0da0*/  CALL.ABS.NOINC R8 ;  /* 0x0000000008007343 */ /* 0x002fea0003c00000 */
.L_x_33:
[----:B------:R-:W-:Y:S05]  /*0db0*/  BSYNC.RECONVERGENT B6 ;  /* 0x0000000000067941 */ /* 0x000fea0003800200 */
.L_x_32:
[----:B------:R-:W-:Y:S01]  /*0dc0*/  FADD R0, R30, R30 ;  /* 0x0000001e1e007221 */ /* 0x000fe20000000000 */
[----:B------:R-:W-:Y:S04]  /*0dd0*/  BSSY.RECONVERGENT B6, `(.L_x_34) ;  /* 0x000000d000067945 */ /* 0x000fe80003800200 */
[----:B------:R-:W-:-:S13]  /*0de0*/  FSETP.GEU.AND P0, PT, R31, R0, PT ;  /* 0x000000001f00720b */ /* 0x000fda0003f0e000 */
[----:B------:R-:W-:Y:S05]  /*0df0*/  @P0 BRA `(.L_x_35) ;  /* 0x0000000000280947 */ /* 0x000fea0003800000 */
[----:B------:R-:W-:Y:S01]  /*0e00*/  MOV R8, 0x0 ;  /* 0x0000000000087802 */ /* 0x000fe20000000f00 */
[----:B------:R0:W-:Y:S01]  /*0e10*/  STL [R1], R32 ;  /* 0x0000002001007387 */ /* 0x0001e20000100800 */
[----:B------:R-:W1:Y:S01]  /*0e20*/  LDCU.64 UR4, c[0x4][0x40] ;  /* 0x01000800ff0477ac */ /* 0x000e620008000a00 */
[----:B------:R-:W-:Y:S01]  /*0e30*/  MOV R6, R17 ;  /* 0x0000001100067202 */ /* 0x000fe20000000f00 */
[----:B------:R-:W-:Y:S02]  /*0e40*/  IMAD.MOV.U32 R7, RZ, RZ, R16 ;  /* 0x000000ffff077224 */ /* 0x000fe400078e0010 */
[----:B------:R-:W2:Y:S01]  /*0e50*/  LDC.64 R8, c[0x4][R8] ;  /* 0x0100000008087b82 */ /* 0x000ea20000000a00 */
[----:B-1----:R-:W-:Y:S02]  /*0e60*/  IMAD.U32 R4, RZ, RZ, UR4 ;  /* 0x00000004ff047e24 */ /* 0x002fe4000f8e00ff */
[----:B0-----:R-:W-:-:S07]  /*0e70*/  IMAD.U32 R5, RZ, RZ, UR5 ;  /* 0x00000005ff057e24 */ /* 0x001fce000f8e00ff */
[----:B------:R-:W-:-:S07]  /*0e80*/  LEPC R20, `(.L_x_35) ;  /* 0x000000001014794e */ /* 0x000fce0000000000 */
[----:B--2---:R-:W-:Y:S05]  /*0e90*/  CALL.ABS.NOINC R8 ;  /* 0x0000000008007343 */ /* 0x004fea0003c00000 */
.L_x_35:
[----:B------:R-:W-:Y:S05]  /*0ea0*/  BSYNC.RECONVERGENT B6 ;  /* 0x0000000000067941 */ /* 0x000fea0003800200 */
.L_x_34:
[----:B------:R-:W0:Y:S01]  /*0eb0*/  LDC.64 R4, c[0x0][0x380] ;  /* 0x0000e000ff047b82 */ /* 0x000e220000000a00 */
[-CC-:B------:R-:W-:Y:S01]  /*0ec0*/  FFMA R31, R22, R30.reuse, R25.reuse ;  /* 0x0000001e161f7223 */ /* 0x180fe20000000019 */
[----:B------:R-:W-:Y:S01]  /*0ed0*/  FFMA R33, R23, R30, R25 ;  /* 0x0000001e17217223 */ /* 0x000fe20000000019 */
[----:B------:R-:W-:Y:S02]  /*0ee0*/  BSSY.RECONVERGENT B6, `(.L_x_36) ;  /* 0x0000034000067945 */ /* 0x000fe40003800200 */
[-CC-:B0-----:R-:W-:Y:S01]  /*0ef0*/  FFMA R30, R31, R5.reuse, R4.reuse ;  /* 0x000000051f1e7223 */ /* 0x181fe20000000004 */
[----:B------:R-:W-:-:S04]  /*0f00*/  FFMA R32, R33, R5, R4 ;  /* 0x0000000521207223 */ /* 0x000fc80000000004 */
[C---:B------:R-:W-:Y:S02]  /*0f10*/  FSETP.GEU.AND P0, PT, R30.reuse, RZ, PT ;  /* 0x000000ff1e00720b */ /* 0x040fe40003f0e000 */
[----:B------:R-:W-:Y:S02]  /*0f20*/  FSETP.GT.AND P1, PT, R30, RZ, PT ;  /* 0x000000ff1e00720b */ /* 0x000fe40003f24000 */
[C---:B------:R-:W-:Y:S02]  /*0f30*/  FSETP.GT.AND P2, PT, R32.reuse, RZ, !P0 ;  /* 0x000000ff2000720b */ /* 0x040fe40004744000 */
[----:B------:R-:W-:-:S13]  /*0f40*/  FSETP.GEU.OR P0, PT, R32, RZ, !P1 ;  /* 0x000000ff2000720b */ /* 0x000fda0004f0e400 */
[----:B------:R-:W-:Y:S05]  /*0f50*/  @P0 BRA !P2, `(.L_x_37) ;  /* 0x0000000000b00947 */ /* 0x000fea0005000000 */
[----:B------:R-:W-:Y:S01]  /*0f60*/  MOV R25, 0x0 ;  /* 0x0000000000197802 */ /* 0x000fe20000000f00 */
[----:B------:R0:W-:Y:S01]  /*0f70*/  STL [R1], R18 ;  /* 0x0000001201007387 */ /* 0x0001e20000100800 */
[----:B------:R-:W1:Y:S01]  /*0f80*/  LDCU.64 UR4, c[0x4][0x48] ;  /* 0x01000900ff0477ac */ /* 0x000e620008000a00 */
[----:B------:R-:W-:Y:S01]  /*0f90*/  IMAD.MOV.U32 R6, RZ, RZ, R17 ;  /* 0x000000ffff067224 */ /* 0x000fe200078e0011 */
[----:B------:R0:W2:Y:S01]  /*0fa0*/  LDC.64 R8, c[0x4][R25] ;  /* 0x0100000019087b82 */ /* 0x0000a20000000a00 */
[----:B------:R-:W-:Y:S02]  /*0fb0*/  IMAD.MOV.U32 R7, RZ, RZ, R16 ;  /* 0x000000ffff077224 */ /* 0x000fe400078e0010 */
[----:B-1----:R-:W-:Y:S02]  /*0fc0*/  IMAD.U32 R4, RZ, RZ, UR4 ;  /* 0x00000004ff047e24 */ /* 0x002fe4000f8e00ff */
[----:B0-----:R-:W-:-:S07]  /*0fd0*/  IMAD.U32 R5, RZ, RZ, UR5 ;  /* 0x00000005ff057e24 */ /* 0x001fce000f8e00ff */
[----:B------:R-:W-:-:S07]  /*0fe0*/  LEPC R20, `(.L_x_38) ;  /* 0x000000001014794e */ /* 0x000fce0000000000 */
[----:B--2---:R-:W-:Y:S05]  /*0ff0*/  CALL.ABS.NOINC R8 ;  /* 0x0000000008007343 */ /* 0x004fea0003c00000 */
.L_x_38:
[----:B------:R-:W-:Y:S01]  /*1000*/  F2F.F64.F32 R8, R32 ;  /* 0x0000002000087310 */ /* 0x000fe20000201800 */
[C---:B------:R-:W-:Y:S01]  /*1010*/  R2UR UR6, R28.reuse ;  /* 0x000000001c0672ca */ /* 0x040fe200000e0000 */
[----:B------:R0:W1:Y:S01]  /*1020*/  LDC.64 R12, c[0x4][R25] ;  /* 0x01000000190c7b82 */ /* 0x0000620000000a00 */
[C---:B------:R-:W-:Y:S01]  /*1030*/  R2UR UR7, R29.reuse ;  /* 0x000000001d0772ca */ /* 0x040fe200000e0000 */
[----:B------:R-:W2:Y:S01]  /*1040*/  LDCU.64 UR4, c[0x4][0x50] ;  /* 0x01000a00ff0477ac */ /* 0x000ea20008000a00 */
[----:B------:R-:W-:Y:S01]  /*1050*/  R2UR UR8, R28 ;  /* 0x000000001c0872ca */ /* 0x000fe200000e0000 */
[----:B------:R-:W-:Y:S01]  /*1060*/  IMAD.MOV.U32 R7, RZ, RZ, R16 ;  /* 0x000000ffff077224 */ /* 0x000fe200078e0010 */
[----:B------:R-:W-:Y:S01]  /*1070*/  R2UR UR9, R29 ;  /* 0x000000001d0972ca */ /* 0x000fe200000e0000 */
[----:B------:R-:W3:Y:S01]  /*1080*/  F2F.F64.F32 R10, R30 ;  /* 0x0000001e000a7310 */ /* 0x000ee20000201800 */
[----:B------:R-:W-:-:S07]  /*1090*/  MOV R6, R17 ;  /* 0x0000001100067202 */ /* 0x000fce0000000f00 */
[----:B------:R0:W-:Y:S04]  /*10a0*/  ST.E desc[UR6][R26.64], R33 ;  /* 0x000000211a007985 */ /* 0x0001e8000c101906 */
[----:B------:R0:W-:Y:S01]  /*10b0*/  ST.E desc[UR8][R26.64+0x4], R31 ;  /* 0x0000041f1a007985 */ /* 0x0001e2000c101908 */
[----:B--2---:R-:W-:-:S03]  /*10c0*/  IMAD.U32 R4, RZ, RZ, UR4 ;  /* 0x00000004ff047e24 */ /* 0x004fc6000f8e00ff */
[----:B---3--:R0:W-:Y:S01]  /*10d0*/  STL.128 [R1], R8 ;  /* 0x0000000801007387 */ /* 0x0081e20000100c00 */
[----:B------:R-:W-:-:S07]  /*10e0*/  IMAD.U32 R5, RZ, RZ, UR5 ;  /* 0x00000005ff057e24 */ /* 0x000fce000f8e00ff */
[----:B------:R-:W-:-:S07]  /*10f0*/  LEPC R20, `(.L_x_39) ;  /* 0x000000001014794e */ /* 0x000fce0000000000 */
[----:B01----:R-:W-:Y:S05]  /*1100*/  CALL.ABS.NOINC R12 ;  /* 0x000000000c007343 */ /* 0x003fea0003c00000 */
.L_x_39:
[C---:B------:R-:W-:Y:S02]  /*1110*/  R2UR UR4, R28.reuse ;  /* 0x000000001c0472ca */ /* 0x040fe400000e0000 */
[C---:B------:R-:W-:Y:S02]  /*1120*/  R2UR UR5, R29.reuse ;  /* 0x000000001d0572ca */ /* 0x040fe400000e0000 */
[----:B------:R-:W-:Y:S02]  /*1130*/  R2UR UR6, R28 ;  /* 0x000000001c0672ca */ /* 0x000fe400000e0000 */
[----:B------:R-:W-:-:S09]  /*1140*/  R2UR UR7, R29 ;  /* 0x000000001d0772ca */ /* 0x000fd200000e0000 */
[----:B------:R-:W2:Y:S01]  /*1150*/  LD.E R8, desc[UR4][R26.64] ;  /* 0x000000041a087980 */ /* 0x000ea2000c101900 */
[----:B------:R0:W1:Y:S01]  /*1160*/  LDC.64 R12, c[0x4][R25] ;  /* 0x01000000190c7b82 */ /* 0x0000620000000a00 */
[----:B------:R-:W3:Y:S02]  /*1170*/  LDCU.64 UR4, c[0x4][0x58] ;  /* 0x01000b00ff0477ac */ /* 0x000ee40008000a00 */
[----:B------:R-:W4:Y:S01]  /*1180*/  LD.E R10, desc[UR6][R26.64+0x4] ;  /* 0x000004061a0a7980 */ /* 0x000f22000c101900 */
[----:B------:R-:W-:Y:S02]  /*1190*/  IMAD.MOV.U32 R6, RZ, RZ, R17 ;  /* 0x000000ffff067224 */ /* 0x000fe400078e0011 */
[----:B------:R-:W-:Y:S02]  /*11a0*/  IMAD.MOV.U32 R7, RZ, RZ, R16 ;  /* 0x000000ffff077224 */ /* 0x000fe400078e0010 */
[----:B---3--:R-:W-:Y:S02]  /*11b0*/  IMAD.U32 R4, RZ, RZ, UR4 ;  /* 0x00000004ff047e24 */ /* 0x008fe4000f8e00ff */
[----:B------:R-:W-:Y:S01]  /*11c0*/  IMAD.U32 R5, RZ, RZ, UR5 ;  /* 0x00000005ff057e24 */ /* 0x000fe2000f8e00ff */
[----:B--2---:R-:W-:Y:S08]  /*11d0*/  F2F.F64.F32 R8, R8 ;  /* 0x0000000800087310 */ /* 0x004ff00000201800 */
[----:B----4-:R-:W2:Y:S02]  /*11e0*/  F2F.F64.F32 R10, R10 ;  /* 0x0000000a000a7310 */ /* 0x010ea40000201800 */
[----:B-12---:R0:W-:Y:S02]  /*11f0*/  STL.128 [R1], R8 ;  /* 0x0000000801007387 */ /* 0x0061e40000100c00 */
[----:B------:R-:W-:-:S07]  /*1200*/  LEPC R20, `(.L_x_37) ;  /* 0x000000001014794e */ /* 0x000fce0000000000 */
[----:B0-----:R-:W-:Y:S05]  /*1210*/  CALL.ABS.NOINC R12 ;  /* 0x000000000c007343 */ /* 0x001fea0003c00000 */
.L_x_37:
[----:B------:R-:W-:Y:S05]  /*1220*/  BSYNC.RECONVERGENT B6 ;  /* 0x0000000000067941 */ /* 0x000fea0003800200 */
.L_x_36:
[----:B------:R-:W-:Y:S01]  /*1230*/  MOV R30, 0x0 ;  /* 0x00000000001e7802 */ /* 0x000fe20000000f00 */
[----:B------:R-:W0:Y:S01]  /*1240*/  LDCU.64 UR4, c[0x4][0x60] ;  /* 0x01000c00ff0477ac */ /* 0x000e220008000a00 */
[----:B------:R-:W-:Y:S02]  /*1250*/  CS2R R6, SRZ ;  /* 0x0000000000067805 */ /* 0x000fe4000001ff00 */
[----:B------:R1:W2:Y:S01]  /*1260*/  LDC.64 R8, c[0x4][R30] ;  /* 0x010000001e087b82 */ /* 0x0002a20000000a00 */
[----:B0-----:R-:W-:Y:S02]  /*1270*/  IMAD.U32 R4, RZ, RZ, UR4 ;  /* 0x00000004ff047e24 */ /* 0x001fe4000f8e00ff */
[----:B-1----:R-:W-:-:S07]  /*1280*/  IMAD.U32 R5, RZ, RZ, UR5 ;  /* 0x00000005ff057e24 */ /* 0x002fce000f8e00ff */
[----:B------:R-:W-:-:S07]  /*1290*/  LEPC R20, `(.L_x_40) ;  /* 0x000000001014794e */ /* 0x000fce0000000000 */
[----:B--2---:R-:W-:Y:S05]  /*12a0*/  CALL.ABS.NOINC R8 ;  /* 0x0000000008007343 */ /* 0x004fea0003c00000 */
.L_x_40:
[----:B------:R-:W-:Y:S05]  /*12b0*/  WARPSYNC.ALL ;  /* 0x0000000000007948 */ /* 0x000fea0003800000 */
[----:B------:R-:W-:Y:S01]  /*12c0*/  BAR.SYNC.DEFER_BLOCKING 0x0 ;  /* 0x0000000000007b1d */ /* 0x000fe20000010000 */
[C---:B------:R-:W-:Y:S02]  /*12d0*/  R2UR UR4, R28.reuse ;  /* 0x000000001c0472ca */ /* 0x040fe400000e0000 */
[----:B------:R-:W-:Y:S02]  /*12e0*/  R2UR UR5, R29 ;  /* 0x000000001d0572ca */ /* 0x000fe400000e0000 */
[----:B------:R-:W-:-:S02]  /*12f0*/  R2UR UR6, R28 ;  /* 0x000000001c0672ca */ /* 0x000fc400000e0000 */
[----:B------:R-:W-:-:S09]  /*1300*/  R2UR UR7, R29 ;  /* 0x000000001d0772ca */ /* 0x000fd200000e0000 */
[----:B------:R-:W2:Y:S01]  /*1310*/  LD.E R8, desc[UR4][R26.64] ;  /* 0x000000041a087980 */ /* 0x000ea2000c101900 */
[----:B------:R0:W1:Y:S01]  /*1320*/  LDC.64 R12, c[0x4][R30] ;  /* 0x010000001e0c7b82 */ /* 0x0000620000000a00 */
[----:B------:R-:W3:Y:S02]  /*1330*/  LDCU.64 UR4, c[0x4][0xa8] ;  /* 0x01001500ff0477ac */ /* 0x000ee40008000a00 */
[----:B------:R-:W4:Y:S01]  /*1340*/  LD.E R10, desc[UR6][R26.64+0x4] ;  /* 0x000004061a0a7980 */ /* 0x000f22000c101900 */
[----:B------:R-:W-:-:S04]  /*1350*/  IADD3 R31, P0, PT, R17, 0x10, RZ ;  /* 0x00000010111f7810 */ /* 0x000fc80007f1e0ff */
[----:B------:R-:W-:Y:S01]  /*1360*/  IADD3.X R25, PT, PT, RZ, R16, RZ, P0, !PT ;  /* 0x00000010ff197210 */ /* 0x000fe200007fe4ff */
[----:B------:R-:W-:-:S04]  /*1370*/  IMAD.MOV.U32 R6, RZ, RZ, R31 ;  /* 0x000000ffff067224 */ /* 0x000fc800078e001f */
[----:B------:R-:W-:Y:S02]  /*1380*/  IMAD.MOV.U32 R7, RZ, RZ, R25 ;  /* 0x000000ffff077224 */ /* 0x000fe400078e0019 */
[----:B---3--:R-:W-:Y:S02]  /*1390*/  IMAD.U32 R4, RZ, RZ, UR4 ;  /* 0x00000004ff047e24 */ /* 0x008fe4000f8e00ff */
[----:B------:R-:W-:Y:S01]  /*13a0*/  IMAD.U32 R5, RZ, RZ, UR5 ;  /* 0x00000005ff057e24 */ /* 0x000fe2000f8e00ff */
[----:B--2---:R-:W-:Y:S08]  /*13b0*/  F2F.F64.F32 R8, R8 ;  /* 0x0000000800087310 */ /* 0x004ff00000201800 */
[----:B----4-:R-:W2:Y:S02]  /*13c0*/  F2F.F64.F32 R10, R10 ;  /* 0x0000000a000a7310 */ /* 0x010ea40000201800 */
[----:B-12---:R0:W-:Y:S02]  /*13d0*/  STL.128 [R1+0x10], R8 ;  /* 0x0000100801007387 */ /* 0x0061e40000100c00 */
[----:B------:R-:W-:-:S07]  /*13e0*/  LEPC R20, `(.L_x_41) ;  /* 0x000000001014794e */ /* 0x000fce0000000000 */
[----:B0-----:R-:W-:Y:S05]  /*13f0*/  CALL.ABS.NOINC R12 ;  /* 0x000000000c007343 */ /* 0x001fea0003c00000 */
.L_x_41:
[C---:B------:R-:W-:Y:S02]  /*1400*/  R2UR UR4, R28.reuse ;  /* 0x000000001c0472ca */ /* 0x040fe400000e0000 */
[C---:B------:R-:W-:Y:S02]  /*1410*/  R2UR UR5, R29.reuse ;  /* 0x000000001d0572ca */ /* 0x040fe400000e0000 */
[----:B------:R-:W-:Y:S02]  /*1420*/  R2UR UR6, R28 ;  /* 0x000000001c0672ca */ /* 0x000fe400000e0000 */
[----:B------:R-:W-:-:S09]  /*1430*/  R2UR UR7, R29 ;  /* 0x000000001d0772ca */ /* 0x000fd200000e0000 */
[----:B------:R-:W2:Y:S04]  /*1440*/  LD.E R0, desc[UR4][R26.64+0x4] ;  /* 0x000004041a007980 */ /* 0x000ea8000c101900 */
[----:B------:R-:W2:Y:S01]  /*1450*/  LD.E R3, desc[UR6][R26.64] ;  /* 0x000000061a037980 */ /* 0x000ea2000c101900 */
[----:B------:R-:W0:Y:S01]  /*1460*/  MUFU.RCP R7, R24 ;  /* 0x0000001800077308 */ /* 0x000e220000001000 */
[----:B------:R-:W-:Y:S01]  /*1470*/  BSSY.RECONVERGENT B0, `(.L_x_42) ;  /* 0x000000f000007945 */ /* 0x000fe20003800200 */
[----:B0-----:R-:W-:Y:S01]  /*1480*/  FFMA R4, -R24, R7, 1 ;  /* 0x3f80000018047423 */ /* 0x001fe20000000107 */
[----:B--2---:R-:W-:-:S03]  /*1490*/  FADD R5, R0, -R3 ;  /* 0x8000000300057221 */ /* 0x004fc60000000000 */
[----:B------:R-:W-:Y:S02]  /*14a0*/  FFMA R0, R7, R4, R7 ;  /* 0x0000000407007223 */ /* 0x000fe40000000007 */
[----:B------:R-:W0:Y:S02]  /*14b0*/  FCHK P0, R5, R24 ;  /* 0x0000001805007302 */ /* 0x000e240000000000 */
[----:B------:R-:W-:Y:S01]  /*14c0*/  FFMA R3, R0, R5, RZ ;  /* 0x0000000500037223 */ /* 0x000fe200000000ff */
[----:B------:R-:W-:-:S03]  /*14d0*/  IMAD.MOV.U32 R32, RZ, RZ, R5 ;  /* 0x000000ffff207224 */ /* 0x000fc600078e0005 */
[----:B------:R-:W-:-:S04]  /*14e0*/  FFMA R4, -R24, R3, R5 ;  /* 0x0000000318047223 */ /* 0x000fc80000000105 */
[----:B------:R-:W-:Y:S01]  /*14f0*/  FFMA R30, R0, R4, R3 ;  /* 0x00000004001e7223 */ /* 0x000fe20000000003 */
[----:B0-----:R-:W-:Y:S06]  /*1500*/  @!P0 BRA `(.L_x_43) ;  /* 0x0000000000148947 */ /* 0x001fec0003800000 */
[----:B------:R-:W-:Y:S01]  /*1510*/  IMAD.MOV.U32 R3, RZ, RZ, R5 ;  /* 0x000000ffff037224 */ /* 0x000fe200078e0005 */
[----:B------:R-:W-:Y:S01]  /*1520*/  MOV R4, 0x1550 ;  /* 0x0000155000047802 */ /* 0x000fe20000000f00 */
[----:B------:R-:W-:-:S07]  /*1530*/  IMAD.MOV.U32 R30, RZ, RZ, R24 ;  /* 0x000000ffff1e7224 */ /* 0x000fce00078e0018 */
[----:B------:R-:W-:Y:S05]  /*1540*/  CALL.REL.NOINC `($__internal_1_$__cuda_sm3x_div_rn_noftz_f32_slowpath) ;  /* 0x0000000400c87944 */ /* 0x000fea0003c00000 */
[----:B------:R-:W-:-:S07]  /*1550*/  MOV R30, R0 ;  /* 0x00000000001e7202 */ /* 0x000fce0000000f00 */
.L_x_43:
[----:B------:R-:W-:Y:S05]  /*1560*/  BSYNC.RECONVERGENT B0 ;  /* 0x0000000000007941 */ /* 0x000fea0003800200 */
.L_x_42:
[----:B------:R-:W0:Y:S01]  /*1570*/  F2F.F64.F32 R10, R32 ;  /* 0x00000020000a7310 */ /* 0x000e220000201800 */
[----:B------:R-:W-:Y:S01]  /*1580*/  MOV R33, 0x0 ;  /* 0x0000000000217802 */ /* 0x000fe20000000f00 */
[----:B------:R-:W1:Y:S01]  /*1590*/  LDCU.64 UR4, c[0x4][0xb0] ;  /* 0x01001600ff0477ac */ /* 0x000e620008000a00 */
[----:B------:R-:W-:Y:S02]  /*15a0*/  IMAD.MOV.U32 R6, RZ, RZ, R31 ;  /* 0x000000ffff067224 */ /* 0x000fe400078e001f */
[----:B------:R2:W3:Y:S01]  /*15b0*/  LDC.64 R8, c[0x4][R33] ;  /* 0x0100000021087b82 */ /* 0x0004e20000000a00 */
[----:B------:R-:W-:Y:S01]  /*15c0*/  IMAD.MOV.U32 R7, RZ, RZ, R25 ;  /* 0x000000ffff077224 */ /* 0x000fe200078e0019 */
[----:B0-----:R2:W-:Y:S01]  /*15d0*/  STL.64 [R1+0x10], R10 ;  /* 0x0000100a01007387 */ /* 0x0015e20000100a00 */
[----:B-1----:R-:W-:Y:S02]  /*15e0*/  IMAD.U32 R4, RZ, RZ, UR4 ;  /* 0x00000004ff047e24 */ /* 0x002fe4000f8e00ff */
[----:B------:R-:W-:-:S07]  /*15f0*/  IMAD.U32 R5, RZ, RZ, UR5 ;  /* 0x00000005ff057e24 */ /* 0x000fce000f8e00ff */
[----:B------:R-:W-:-:S07]  /*1600*/  LEPC R20, `(.L_x_44) ;  /* 0x000000001014794e */ /* 0x000fce0000000000 */
[----:B--23--:R-:W-:Y:S05]  /*1610*/  CALL.ABS.NOINC R8 ;  /* 0x0000000008007343 */ /* 0x00cfea0003c00000 */
.L_x_44:
[----:B------:R-:W0:Y:S01]  /*1620*/  F2F.F64.F32 R10, R30 ;  /* 0x0000001e000a7310 */ /* 0x000e220000201800 */
[----:B------:R1:W2:Y:S01]  /*1630*/  LDC.64 R8, c[0x4][R33] ;  /* 0x0100000021087b82 */ /* 0x0002a20000000a00 */
[----:B------:R-:W3:Y:S01]  /*1640*/  LDCU.64 UR4, c[0x4][0xb8] ;  /* 0x01001700ff0477ac */ /* 0x000ee20008000a00 */
[----:B------:R-:W-:Y:S01]  /*1650*/  IMAD.MOV.U32 R6, RZ, RZ, R31 ;  /* 0x000000ffff067224 */ /* 0x000fe200078e001f */
[----:B------:R-:W-:Y:S01]  /*1660*/  MOV R7, R25 ;  /* 0x0000001900077202 */ /* 0x000fe20000000f00 */
[----:B0-----:R1:W-:Y:S01]  /*1670*/  STL.64 [R1+0x10], R10 ;  /* 0x0000100a01007387 */ /* 0x0013e20000100a00 */
[----:B---3--:R-:W-:Y:S02]  /*1680*/  IMAD.U32 R4, RZ, RZ, UR4 ;  /* 0x00000004ff047e24 */ /* 0x008fe4000f8e00ff */
[----:B------:R-:W-:-:S07]  /*1690*/  IMAD.U32 R5, RZ, RZ, UR5 ;  /* 0x00000005ff057e24 */ /* 0x000fce000f8e00ff */
[----:B------:R-:W-:-:S07]  /*16a0*/  LEPC R20, `(.L_x_45) ;  /* 0x000000001014794e */ /* 0x000fce0000000000 */
[----:B-12---:R-:W-:Y:S05]  /*16b0*/  CALL.ABS.NOINC R8 ;  /* 0x0000000008007343 */ /* 0x006fea0003c00000 */
.L_x_45:
[----:B------:R-:W-:-:S13]  /*16c0*/  FSETP.GT.AND P0, PT, R32, R19, PT ;  /* 0x000000132000720b */ /* 0x000fda0003f04000 */
[----:B------:R-:W-:Y:S05]  /*16d0*/  @P0 BRA `(.L_x_46) ;  /* 0xfffffff000540947 */ /* 0x000fea000383ffff */
.L_x_23:
        /* <DEDUP_REMOVED lines=8> */
.L_x_47:
        /* <DEDUP_REMOVED lines=8> */
[----:B------:R-:W-:-:S05]  /*17e0*/  IADD3 R23, P0, PT, R17, 0x10, RZ ;  /* 0x0000001011177810 */ /* 0x000fca0007f1e0ff */
[----:B------:R-:W-:Y:S02]  /*17f0*/  IMAD.X R24, RZ, RZ, R16, P0 ;  /* 0x000000ffff187224 */ /* 0x000fe400000e0610 */
[----:B------:R-:W-:Y:S02]  /*1800*/  IMAD.MOV.U32 R6, RZ, RZ, R23 ;  /* 0x000000ffff067224 */ /* 0x000fe400078e0017 */
        /* <DEDUP_REMOVED lines=8> */
.L_x_48:
[C---:B------:R-:W-:Y:S02]  /*1890*/  R2UR UR4, R28.reuse ;  /* 0x000000001c0472ca */ /* 0x040fe400000e0000 */
[C---:B------:R-:W-:Y:S02]  /*18a0*/  R2UR UR5, R29.reuse ;  /* 0x000000001d0572ca */ /* 0x040fe400000e0000 */
[----:B------:R-:W-:Y:S02]  /*18b0*/  R2UR UR6, R28 ;  /* 0x000000001c0672ca */ /* 0x000fe400000e0000 */
[----:B------:R-:W-:-:S09]  /*18c0*/  R2UR UR7, R29 ;  /* 0x000000001d0772ca */ /* 0x000fd200000e0000 */
[----:B------:R-:W2:Y:S01]  /*18d0*/  LD.E R16, desc[UR4][R26.64] ;  /* 0x000000041a107980 */ /* 0x000ea2000c101900 */
[----:B------:R-:W-:Y:S01]  /*18e0*/  FMUL R19, R19, 0.5 ;  /* 0x3f00000013137820 */ /* 0x000fe20000400000 */
[----:B------:R0:W1:Y:S01]  /*18f0*/  LDC.64 R8, c[0x4][R22] ;  /* 0x0100000016087b82 */ /* 0x0000620000000a00 */
[----:B------:R-:W3:Y:S01]  /*1900*/  LDCU.64 UR4, c[0x4][0xc8] ;  /* 0x01001900ff0477ac */ /* 0x000ee20008000a00 */
[----:B------:R-:W2:Y:S01]  /*1910*/  LD.E R3, desc[UR6][R26.64+0x4] ;  /* 0x000004061a037980 */ /* 0x000ea2000c101900 */
[----:B------:R-:W-:Y:S02]  /*1920*/  IMAD.MOV.U32 R6, RZ, RZ, R23 ;  /* 0x000000ffff067224 */ /* 0x000fe400078e0017 */
[----:B------:R-:W-:Y:S01]  /*1930*/  F2F.F64.F32 R18, R19 ;  /* 0x0000001300127310 */ /* 0x000fe20000201800 */
[----:B------:R-:W-:Y:S01]  /*1940*/  IMAD.MOV.U32 R7, RZ, RZ, R24 ;  /* 0x000000ffff077224 */ /* 0x000fe200078e0018 */
[----:B---3--:R-:W-:Y:S01]  /*1950*/  MOV R4, UR4 ;  /* 0x0000000400047c02 */ /* 0x008fe20008000f00 */
[----:B------:R-:W-:-:S02]  /*1960*/  IMAD.U32 R5, RZ, RZ, UR5 ;  /* 0x00000005ff057e24 */ /* 0x000fc4000f8e00ff */
[----:B--2---:R-:W-:-:S04]  /*1970*/  FADD R3, -R16, R3 ;  /* 0x0000000310037221 */ /* 0x004fc80000000100 */
[----:B------:R-:W-:-:S06]  /*1980*/  FFMA R16, R3, 0.5, R16 ;  /* 0x3f00000003107823 */ /* 0x000fcc0000000010 */
[----:B------:R-:W2:Y:S02]  /*1990*/  F2F.F64.F32 R16, R16 ;  /* 0x0000001000107310 */ /* 0x000ea40000201800 */
[----:B-12---:R0:W-:Y:S02]  /*19a0*/  STL.128 [R1+0x10], R16 ;  /* 0x0000101001007387 */ /* 0x0061e40000100c00 */
[----:B------:R-:W-:-:S07]  /*19b0*/  LEPC R20, `(.L_x_49) ;  /* 0x000000001014794e */ /* 0x000fce0000000000 */
[----:B0-----:R-:W-:Y:S05]  /*19c0*/  CALL.ABS.NOINC R8 ;  /* 0x0000000008007343 */ /* 0x001fea0003c00000 */
.L_x_49:
[----:B------:R0:W-:Y:S01]  /*19d0*/  STL [R1+0x10], R2 ;  /* 0x0000100201007387 */ /* 0x0001e20000100800 */
        /* <DEDUP_REMOVED lines=8> */
.L_x_50:
[----:B------:R-:W0:Y:S01]  /*1a60*/  F2F.F64.F32 R32, R32 ;  /* 0x0000002000207310 */ /* 0x000e220000201800 */
[----:B------:R1:W2:Y:S01]  /*1a70*/  LDC.64 R2, c[0x4][R22] ;  /* 0x0100000016027b82 */ /* 0x0002a20000000a00 */
[----:B------:R-:W3:Y:S01]  /*1a80*/  LDCU.64 UR4, c[0x4][0xd8] ;  /* 0x01001b00ff0477ac */ /* 0x000ee20008000a00 */
[----:B------:R-:W-:Y:S02]  /*1a90*/  IMAD.MOV.U32 R6, RZ, RZ, R23 ;  /* 0x000000ffff067224 */ /* 0x000fe400078e0017 */
[----:B------:R-:W-:Y:S01]  /*1aa0*/  IMAD.MOV.U32 R7, RZ, RZ, R24 ;  /* 0x000000ffff077224 */ /* 0x000fe200078e0018 */
[----:B0-----:R1:W-:Y:S01]  /*1ab0*/  STL.64 [R1+0x10], R32 ;  /* 0x0000102001007387 */ /* 0x0013e20000100a00 */
[----:B---3--:R-:W-:Y:S01]  /*1ac0*/  MOV R4, UR4 ;  /* 0x0000000400047c02 */ /* 0x008fe20008000f00 */
[----:B------:R-:W-:-:S07]  /*1ad0*/  IMAD.U32 R5, RZ, RZ, UR5 ;  /* 0x00000005ff057e24 */ /* 0x000fce000f8e00ff */
[----:B------:R-:W-:-:S07]  /*1ae0*/  LEPC R20, `(.L_x_51) ;  /* 0x000000001014794e */ /* 0x000fce0000000000 */
[----:B-12---:R-:W-:Y:S05]  /*1af0*/  CALL.ABS.NOINC R2 ;  /* 0x0000000002007343 */ /* 0x006fea0003c00000 */
.L_x_51:
[----:B------:R0:W-:Y:S01]  /*1b00*/  STL.64 [R1+0x10], R18 ;  /* 0x0000101201007387 */ /* 0x0001e20000100a00 */
        /* <DEDUP_REMOVED lines=8> */
.L_x_52:
[----:B------:R-:W0:Y:S01]  /*1b90*/  LDC.64 R22, c[0x4][R22] ;  /* 0x0100000016167b82 */ /* 0x000e220000000a00 */
[----:B------:R-:W1:Y:S01]  /*1ba0*/  LDCU.64 UR4, c[0x4][0xe8] ;  /* 0x01001d00ff0477ac */ /* 0x000e620008000a00 */
[----:B------:R-:W-:Y:S02]  /*1bb0*/  CS2R R6, SRZ ;  /* 0x0000000000067805 */ /* 0x000fe4000001ff00 */
[----:B-1----:R-:W-:Y:S01]  /*1bc0*/  MOV R4, UR4 ;  /* 0x0000000400047c02 */ /* 0x002fe20008000f00 */
[----:B------:R-:W-:-:S07]  /*1bd0*/  IMAD.U32 R5, RZ, RZ, UR5 ;  /* 0x00000005ff057e24 */ /* 0x000fce000f8e00ff */
[----:B------:R-:W-:-:S07]  /*1be0*/  LEPC R20, `(.L_x_53) ;  /* 0x000000001014794e */ /* 0x000fce0000000000 */
[----:B0-----:R-:W-:Y:S05]  /*1bf0*/  CALL.ABS.NOINC R22 ;  /* 0x0000000016007343 */ /* 0x001fea0003c00000 */
.L_x_53:
[----:B------:R-:W-:Y:S01]  /*1c00*/  MOV R0, 0x108 ;  /* 0x0000010800007802 */ /* 0x000fe20000000f00 */
[----:B------:R-:W-:Y:S02]  /*1c10*/  IMAD.MOV.U32 R4, RZ, RZ, R26 ;  /* 0x000000ffff047224 */ /* 0x000fe400078e001a */
[----:B------:R-:W-:Y:S01]  /*1c20*/  IMAD.MOV.U32 R5, RZ, RZ, R27 ;  /* 0x000000ffff057224 */ /* 0x000fe200078e001b */
[----:B------:R0:W1:Y:S06]  /*1c30*/  LDC.64 R2, c[0x4][R0] ;  /* 0x0100000000027b82 */ /* 0x00006c0000000a00 */
[----:B------:R-:W-:-:S07]  /*1c40*/  LEPC R20, `(.L_x_54) ;  /* 0x000000001014794e */ /* 0x000fce0000000000 */
[----:B01----:R-:W-:Y:S05]  /*1c50*/  CALL.ABS.NOINC R2 ;  /* 0x0000000002007343 */ /* 0x003fea0003c00000 */
.L_x_54:
[----:B------:R-:W-:Y:S05]  /*1c60*/  EXIT ;  /* 0x000000000000794d */ /* 0x000fea0003800000 */
        .weak           $__internal_1_$__cuda_sm3x_div_rn_noftz_f32_slowpath
        .type           $__internal_1_$__cuda_sm3x_div_rn_noftz_f32_slowpath,@function
        .size           $__internal_1_$__cuda_sm3x_div_rn_noftz_f32_slowpath,(.L_x_68 - $__internal_1_$__cuda_sm3x_div_rn_noftz_f32_slowpath)
$__internal_1_$__cuda_sm3x_div_rn_noftz_f32_slowpath:
[--C-:B------:R-:W-:Y:S01]  /*1c70*/  SHF.R.U32.HI R5, RZ, 0x17, R30.reuse ;  /* 0x00000017ff057819 */ /* 0x100fe2000001161e */
[----:B------:R-:W-:Y:S01]  /*1c80*/  BSSY.RECONVERGENT B1, `(.L_x_55) ;  /* 0x0000063000017945 */ /* 0x000fe20003800200 */
[----:B------:R-:W-:Y:S02]  /*1c90*/  SHF.R.U32.HI R0, RZ, 0x17, R3 ;  /* 0x00000017ff007819 */ /* 0x000fe40000011603 */
[----:B------:R-:W-:Y:S02]  /*1ca0*/  LOP3.LUT R5, R5, 0xff, RZ, 0xc0, !PT ;  /* 0x000000ff05057812 */ /* 0x000fe400078ec0ff */
[----:B------:R-:W-:Y:S01]  /*1cb0*/  LOP3.LUT R10, R0, 0xff, RZ, 0xc0, !PT ;  /* 0x000000ff000a7812 */ /* 0x000fe200078ec0ff */
[----:B------:R-:W-:Y:S02]  /*1cc0*/  IMAD.MOV.U32 R0, RZ, RZ, R30 ;  /* 0x000000ffff007224 */ /* 0x000fe400078e001e */
[----:B------:R-:W-:Y:S02]  /*1cd0*/  VIADD R8, R5, 0xffffffff ;  /* 0xffffffff05087836 */ /* 0x000fe40000000000 */
[----:B------:R-:W-:-:S03]  /*1ce0*/  VIADD R7, R10, 0xffffffff ;  /* 0xffffffff0a077836 */ /* 0x000fc60000000000 */
[----:B------:R-:W-:-:S04]  /*1cf0*/  ISETP.GT.U32.AND P0, PT, R8, 0xfd, PT ;  /* 0x000000fd0800780c */ /* 0x000fc80003f04070 */
[----:B------:R-:W-:-:S13]  /*1d00*/  ISETP.GT.U32.OR P0, PT, R7, 0xfd, P0 ;  /* 0x000000fd0700780c */ /* 0x000fda0000704470 */
[----:B------:R-:W-:Y:S01]  /*1d10*/  @!P0 IMAD.MOV.U32 R6, RZ, RZ, RZ ;  /* 0x000000ffff068224 */ /* 0x000fe200078e00ff */
[----:B------:R-:W-:Y:S06]  /*1d20*/  @!P0 BRA `(.L_x_56) ;  /* 0x00000000005c8947 */ /* 0x000fec0003800000 */
        /* <DEDUP_REMOVED lines=18> */
[----:B------:R-:W-:Y:S01]  /*1e50*/  @P0 MOV R6, RZ ;  /* 0x000000ff00060202 */ /* 0x000fe20000000f00 */
[----:B------:R-:W-:Y:S02]  /*1e60*/  @!P0 IMAD.MOV.U32 R6, RZ, RZ, -0x40 ;  /* 0xffffffc0ff068424 */ /* 0x000fe400078e00ff */
[----:B------:R-:W-:Y:S01]  /*1e70*/  @!P0 FFMA R3, R3, 1.84467440737095516160e+19, RZ ;  /* 0x5f80000003038823 */ /* 0x000fe200000000ff */
[----:B------:R-:W-:Y:S01]  /*1e80*/  @!P1 FFMA R0, R30, 1.84467440737095516160e+19, RZ ;  /* 0x5f8000001e009823 */ /* 0x000fe200000000ff */
[----:B------:R-:W-:-:S07]  /*1e90*/  @!P1 VIADD R6, R6, 0x40 ;  /* 0x0000004006069836 */ /* 0x000fce0000000000 */
.L_x_56:
[----:B------:R-:W-:Y:S01]  /*1ea0*/  LEA R7, R5, 0xc0800000, 0x17 ;  /* 0xc080000005077811 */ /* 0x000fe200078eb8ff */
[----:B------:R-:W-:Y:S01]  /*1eb0*/  VIADD R10, R10, 0xffffff81 ;  /* 0xffffff810a0a7836 */ /* 0x000fe20000000000 */
[----:B------:R-:W-:Y:S03]  /*1ec0*/  BSSY.RECONVERGENT B2, `(.L_x_61) ;  /* 0x0000035000027945 */ /* 0x000fe60003800200 */
[----:B------:R-:W-:Y:S02]  /*1ed0*/  IMAD.IADD R7, R0, 0x1, -R7 ;  /* 0x0000000100077824 */ /* 0x000fe400078e0a07 */
[C---:B------:R-:W-:Y:S02]  /*1ee0*/  IMAD R0, R10.reuse, -0x800000, R3 ;  /* 0xff8000000a007824 */ /* 0x040fe400078e0203 */
[----:B------:R0:W1:Y:S01]  /*1ef0*/  MUFU.RCP R8, R7 ;  /* 0x0000000700087308 */ /* 0x0000620000001000 */
[----:B------:R-:W-:Y:S01]  /*1f00*/  FADD.FTZ R9, -R7, -RZ ;  /* 0x800000ff07097221 */ /* 0x000fe20000010100 */
[----:B0-----:R-:W-:-:S05]  /*1f10*/  IADD3 R7, PT, PT, R10, 0x7f, -R5 ;  /* 0x0000007f0a077810 */ /* 0x001fca0007ffe805 */
[----:B------:R-:W-:Y:S02]  /*1f20*/  IMAD.IADD R7, R7, 0x1, R6 ;  /* 0x0000000107077824 */ /* 0x000fe400078e0206 */
[----:B-1----:R-:W-:-:S04]  /*1f30*/  FFMA R11, R8, R9, 1 ;  /* 0x3f800000080b7423 */ /* 0x002fc80000000009 */
        /* <DEDUP_REMOVED lines=8> */
[----:B------:R-:W-:-:S05]  /*1fc0*/  IMAD.IADD R10, R5, 0x1, R7 ;  /* 0x00000001050a7824 */ /* 0x000fca00078e0207 */
[----:B------:R-:W-:-:S04]  /*1fd0*/  IADD3 R5, PT, PT, R10, -0x1, RZ ;  /* 0xffffffff0a057810 */ /* 0x000fc80007ffe0ff */
        /* <DEDUP_REMOVED lines=9> */
[-C--:B------:R-:W-:Y:S01]  /*2070*/  FFMA.RZ R5, R3, R9.reuse, R8 ;  /* 0x0000000903057223 */ /* 0x080fe2000000c008 */
[----:B------:R-:W-:Y:S01]  /*2080*/  IMAD.MOV R7, RZ, RZ, -R10 ;  /* 0x000000ffff077224 */ /* 0x000fe200078e0a0a */
[C---:B------:R-:W-:Y:S02]  /*2090*/  ISETP.NE.AND P2, PT, R10.reuse, RZ, PT ;  /* 0x000000ff0a00720c */ /* 0x040fe40003f45270 */
[C---:B------:R-:W-:Y:S02]  /*20a0*/  ISETP.NE.AND P1, PT, R10.reuse, RZ, PT ;  /* 0x000000ff0a00720c */ /* 0x040fe40003f25270 */
[----:B------:R-:W-:Y:S01]  /*20b0*/  LOP3.LUT R6, R5, 0x7fffff, RZ, 0xc0, !PT ;  /* 0x007fffff05067812 */ /* 0x000fe200078ec0ff */
[CCC-:B------:R-:W-:Y:S01]  /*20c0*/  FFMA.RP R5, R3.reuse, R9.reuse, R8.reuse ;  /* 0x0000000903057223 */ /* 0x1c0fe20000008008 */
[----:B------:R-:W-:Y:S01]  /*20d0*/  FFMA.RM R8, R3, R9, R8 ;  /* 0x0000000903087223 */ /* 0x000fe20000004008 */
[----:B------:R-:W-:Y:S01]  /*20e0*/  VIADD R3, R10, 0x20 ;  /* 0x000000200a037836 */ /* 0x000fe20000000000 */
        /* <DEDUP_REMOVED lines=14> */
.L_x_63:
[----:B------:R-:W-:-:S04]  /*21d0*/  LOP3.LUT R0, R0, 0x80000000, RZ, 0xc0, !PT ;  /* 0x8000000000007812 */ /* 0x000fc800078ec0ff */
[----:B------:R-:W-:Y:S01]  /*21e0*/  LOP3.LUT R0, R0, 0x7f800000, RZ, 0xfc, !PT ;  /* 0x7f80000000007812 */ /* 0x000fe200078efcff */
[----:B------:R-:W-:Y:S06]  /*21f0*/  BRA `(.L_x_64) ;  /* 0x0000000000047947 */ /* 0x000fec0003800000 */
.L_x_62:
[----:B------:R-:W-:-:S07]  /*2200*/  IMAD R0, R7, 0x800000, R0 ;  /* 0x0080000007007824 */ /* 0x000fce00078e0200 */
.L_x_64:
[----:B------:R-:W-:Y:S05]  /*2210*/  BSYNC.RECONVERGENT B2 ;  /* 0x0000000000027941 */ /* 0x000fea0003800200 */
.L_x_61:
[----:B------:R-:W-:Y:S05]  /*2220*/  BRA `(.L_x_65) ;  /* 0x0000000000207947 */ /* 0x000fea0003800000 */
.L_x_60:
[----:B------:R-:W-:-:S04]  /*2230*/  LOP3.LUT R0, R0, 0x80000000, R3, 0x48, !PT ;  /* 0x8000000000007812 */ /* 0x000fc800078e4803 */
[----:B------:R-:W-:Y:S01]  /*2240*/  LOP3.LUT R0, R0, 0x7f800000, RZ, 0xfc, !PT ;  /* 0x7f80000000007812 */ /* 0x000fe200078efcff */
[----:B------:R-:W-:Y:S06]  /*2250*/  BRA `(.L_x_65) ;  /* 0x0000000000147947 */ /* 0x000fec0003800000 */
.L_x_59:
[----:B------:R-:W-:Y:S01]  /*2260*/  LOP3.LUT R0, R0, 0x80000000, R3, 0x48, !PT ;  /* 0x8000000000007812 */ /* 0x000fe200078e4803 */
[----:B------:R-:W-:Y:S06]  /*2270*/  BRA `(.L_x_65) ;  /* 0x00000000000c7947 */ /* 0x000fec0003800000 */
.L_x_58:
[----:B------:R-:W0:Y:S01]  /*2280*/  MUFU.RSQ R0, -QNAN ;  /* 0xffc0000000007908 */ /* 0x000e220000001400 */
[----:B------:R-:W-:Y:S05]  /*2290*/  BRA `(.L_x_65) ;  /* 0x0000000000047947 */ /* 0x000fea0003800000 */
.L_x_57:
[----:B------:R-:W-:-:S07]  /*22a0*/  FADD.FTZ R0, R3, R30 ;  /* 0x0000001e03007221 */ /* 0x000fce0000010000 */
.L_x_65:
[----:B------:R-:W-:Y:S05]  /*22b0*/  BSYNC.RECONVERGENT B1 ;  /* 0x0000000000017941 */ /* 0x000fea0003800200 */
.L_x_55:
[----:B------:R-:W-:-:S04]  /*22c0*/  IMAD.MOV.U32 R5, RZ, RZ, 0x0 ;  /* 0x00000000ff057424 */ /* 0x000fc800078e00ff */
[----:B0-----:R-:W-:Y:S05]  /*22d0*/  RET.REL.NODEC R4 `(_Z27find_solution_gpu_on_deviceffffffi) ;  /* 0xffffffdc04487950 */ /* 0x001fea0003c3ffff */
.L_x_66:
        /* <DEDUP_REMOVED lines=10> */
.L_x_68:


//--------------------- .nv.global.init           --------------------------
	.section	.nv.global.init,"aw",@progbits
.nv.global.init:
	.type		$str$19,@object
	.size		$str$19,($str$26 - $str$19)
$str$19:
        /*0000*/ 	.byte	0x65, 0x70, 0x73, 0x20, 0x3d, 0x20, 0x25, 0x66, 0x0a, 0x00
	.type		$str$26,@object
	.size		$str$26,($str$18 - $str$26)
$str$26:
        /*000a*/ 	.byte	0x72, 0x61, 0x64, 0x69, 0x75, 0x73, 0x20, 0x3d, 0x20, 0x25, 0x66, 0x0a, 0x00
	.type		$str$18,@object
	.size		$str$18,($str$4 - $str$18)
$str$18:
        /*0017*/ 	.byte	0x77, 0x69, 0x64, 0x74, 0x68, 0x20, 0x20, 0x3d, 0x20, 0x25, 0x66, 0x0a, 0x00
	.type		$str$4,@object
	.size		$str$4,($str$21 - $str$4)
$str$4:
        /*0024*/ 	.byte	0x09, 0x77, 0x69, 0x64, 0x74, 0x68, 0x20, 0x3d, 0x20, 0x25, 0x66, 0x0a, 0x00
	.type		$str$21,@object
	.size		$str$21,($str$27 - $str$21)
$str$21:
        /*0031*/ 	.byte	0x72, 0x61, 0x64, 0x69, 0x75, 0x73, 0x20, 0x3d, 0x20, 0x25, 0x66, 0x09, 0x00
	.type		$str$27,@object
	.size		$str$27,($str$22 - $str$27)
$str$27:
        /*003e*/ 	.byte	0x65, 0x70, 0x73, 0x20, 0x20, 0x20, 0x20, 0x3d, 0x20, 0x25, 0x66, 0x0a, 0x00
	.type		$str$22,@object
	.size		$str$22,($str$24 - $str$22)
$str$22:
        /*004b*/ 	.byte	0x77, 0x69, 0x64, 0x74, 0x68, 0x20, 0x20, 0x3d, 0x20, 0x25, 0x66, 0x0a, 0x0a, 0x00
	.type		$str$24,@object
	.size		$str$24,($str$17 - $str$24)
$str$24:
        /*0059*/ 	.byte	0x78, 0x20, 0x3d, 0x20, 0x25, 0x66, 0x20, 0x2b, 0x2d, 0x20, 0x25, 0x66, 0x0a, 0x00
	.type		$str$17,@object
	.size		$str$17,($str$25 - $str$17)
$str$17:
        /*0067*/ 	.byte	0x72, 0x61, 0x64, 0x69, 0x75, 0x73, 0x20, 0x3d, 0x20, 0x25, 0x66, 0x2c, 0x20, 0x09, 0x00
	.type		$str$25,@object
	.size		$str$25,($str$15 - $str$25)
$str$25:
        /*0076*/ 	.byte	0x49, 0x74, 0x65, 0x72, 0x61, 0x74, 0x69, 0x6f, 0x6e, 0x73, 0x20, 0x3d, 0x20, 0x25, 0x64, 0x0a
        /*0086*/ 	.byte	0x0a, 0x00
	.type		$str$15,@object
	.size		$str$15,($str$10 - $str$15)
$str$15:
        /*0088*/ 	.byte	0x45, 0x52, 0x52, 0x4f, 0x52, 0x3a, 0x20, 0x6f, 0x6f, 0x6f, 0x6f, 0x6f, 0x6f, 0x6f, 0x70, 0x73
        /*0098*/ 	.byte	0x0a, 0x00
	.type		$str$10,@object
	.size		$str$10,($str$9 - $str$10)
$str$10:
        /*009a*/ 	.byte	0x09, 0x78, 0x20, 0x20, 0x20, 0x20, 0x69, 0x6e, 0x20, 0x5b, 0x25, 0x66, 0x2c, 0x20, 0x25, 0x66
        /*00aa*/ 	.byte	0x5d, 0x0a, 0x00
	.type		$str$9,@object
	.size		$str$9,($str$5 - $str$9)
$str$9:
        /*00ad*/ 	.byte	0x09, 0x66, 0x28, 0x78, 0x29, 0x20, 0x69, 0x6e, 0x20, 0x5b, 0x25, 0x66, 0x2c, 0x20, 0x25, 0x66
        /*00bd*/ 	.byte	0x5d, 0x0a, 0x00
	.type		$str$5,@object
	.size		$str$5,($str$16 - $str$5)
$str$5:
        /*00c0*/ 	.byte	0x09, 0x69, 0x6e, 0x74, 0x65, 0x72, 0x76, 0x61, 0x6c, 0x73, 0x5f, 0x6e, 0x20, 0x3d, 0x20, 0x25
        /*00d0*/ 	.byte	0x64, 0x0a, 0x00
	.type		$str$16,@object
	.size		$str$16,($str$3 - $str$16)
$str$16:
        /*00d3*/ 	.byte	0x5b, 0x25, 0x66, 0x2c, 0x20, 0x25, 0x66, 0x5d, 0x20, 0x2d, 0x20, 0x62, 0x6f, 0x72, 0x64, 0x65
        /*00e3*/ 	.byte	0x72, 0x73, 0x0a, 0x00
	.type		$str$3,@object
	.size		$str$3,($str$20 - $str$3)
$str$3:
        /*00e7*/ 	.byte	0x09, 0x5b, 0x25, 0x66, 0x2c, 0x20, 0x25, 0x66, 0x5d, 0x20, 0x2d, 0x20, 0x62, 0x6f, 0x72, 0x64
        /*00f7*/ 	.byte	0x65, 0x72, 0x73, 0x0a, 0x00
	.type		$str$20,@object
	.size		$str$20,($str$14 - $str$20)
$str$20:
        /*00fc*/ 	.byte	0x52, 0x45, 0x53, 0x55, 0x4c, 0x54, 0x20, 0x3a, 0x20, 0x78, 0x20, 0x69, 0x6e, 0x20, 0x5b, 0x25
        /*010c*/ 	.byte	0x66, 0x2c, 0x20, 0x25, 0x66, 0x5d, 0x0a, 0x00
	.type		$str$14,@object
	.size		$str$14,($str$12 - $str$14)
$str$14:
        /*0114*/ 	.byte	0x2d, 0x2d, 0x2d, 0x2d, 0x2d, 0x2d, 0x2d, 0x2d, 0x2d, 0x2d, 0x2d, 0x2d, 0x2d, 0x2d, 0x2d, 0x2d
        /*0124*/ 	.byte	0x2d, 0x2d, 0x2d, 0x2d, 0x2d, 0x2d, 0x2d, 0x0a, 0x00
	.type		$str$12,@object
	.size		$str$12,($str$6 - $str$12)
$str$12:
        /*012d*/ 	.byte	0x3d, 0x3d, 0x3d, 0x3d, 0x3d, 0x3d, 0x3d, 0x3d, 0x3d, 0x3d, 0x3d, 0x3d, 0x3d, 0x3d, 0x3d, 0x3d
        /*013d*/ 	.byte	0x3d, 0x3d, 0x3d, 0x3d, 0x3d, 0x3d, 0x3d, 0x0a, 0x00
	.type		$str$6,@object
	.size		$str$6,($str$28 - $str$6)
$str$6:
        /*0146*/ 	.byte	0x09, 0x45, 0x52, 0x52, 0x4f, 0x52, 0x3a, 0x20, 0x69, 0x6e, 0x74, 0x65, 0x72, 0x76, 0x61, 0x6c
        /*0156*/ 	.byte	0x73, 0x5f, 0x6e, 0x20, 0x3d, 0x20, 0x25, 0x64, 0x0a, 0x00
	.type		$str$28,@object
	.size		$str$28,($str$2 - $str$28)
$str$28:
        /*0160*/ 	.byte	0x3d, 0x3d, 0x3d, 0x3d, 0x3d, 0x3d, 0x3d, 0x3d, 0x3d, 0x3d, 0x3d, 0x3d, 0x3d, 0x3d, 0x3d, 0x3d
        /*0170*/ 	.byte	0x3d, 0x3d, 0x3d, 0x3d, 0x3d, 0x3d, 0x3d, 0x0a, 0x0a, 0x00
	.type		$str$2,@object
	.size		$str$2,($str - $str$2)
$str$2:
        /*017a*/ 	.byte	0x09, 0x2d, 0x2d, 0x2d, 0x2d, 0x2d, 0x2d, 0x2d, 0x2d, 0x2d, 0x2d, 0x2d, 0x2d, 0x2d, 0x2d, 0x2d
        /*018a*/ 	.byte	0x2d, 0x2d, 0x2d, 0x2d, 0x2d, 0x2d, 0x2d, 0x2d, 0x2d, 0x2d, 0x2d, 0x0a, 0x00
	.type		$str,@object
	.size		$str,($str$1 - $str)
$str:
        /*0197*/ 	.byte	0x09, 0x3d, 0x3d, 0x3d, 0x3d, 0x3d, 0x3d, 0x3d, 0x3d, 0x3d, 0x3d, 0x3d, 0x3d, 0x3d, 0x3d, 0x3d
        /*01a7*/ 	.byte	0x3d, 0x3d, 0x3d, 0x3d, 0x3d, 0x3d, 0x3d, 0x3d, 0x3d, 0x3d, 0x3d, 0x0a, 0x00
	.type		$str$1,@object
	.size		$str$1,($str$13 - $str$1)
$str$1:
        /*01b4*/ 	.byte	0x09, 0x66, 0x69, 0x6e, 0x64, 0x5f, 0x73, 0x6f, 0x6c, 0x75, 0x74, 0x69, 0x6f, 0x6e, 0x5f, 0x62
        /*01c4*/ 	.byte	0x6f, 0x72, 0x64, 0x65, 0x72, 0x73, 0x5f, 0x63, 0x70, 0x75, 0x3a, 0x0a, 0x00
	.type		$str$13,@object
	.size		$str$13,($str$23 - $str$13)
$str$13:
        /*01d1*/ 	.byte	0x66, 0x69, 0x6e, 0x64, 0x5f, 0x73, 0x6f, 0x6c, 0x75, 0x74, 0x69, 0x6f, 0x6e, 0x5f, 0x67, 0x70
        /*01e1*/ 	.byte	0x75, 0x5f, 0x6f, 0x6e, 0x5f, 0x64, 0x65, 0x76, 0x69, 0x63, 0x65, 0x0a, 0x00
	.type		$str$23,@object
	.size		$str$23,($str$11 - $str$23)
$str$23:
        /*01ee*/ 	.byte	0x46, 0x49, 0x4e, 0x41, 0x4c, 0x20, 0x52, 0x45, 0x53, 0x55, 0x4c, 0x54, 0x3a, 0x20, 0x78, 0x20
        /*01fe*/ 	.byte	0x69, 0x6e, 0x20, 0x5b, 0x25, 0x66, 0x2c, 0x20, 0x25, 0x66, 0x5d, 0x0a, 0x00
	.type		$str$11,@object
	.size		$str$11,($str$8 - $str$11)
$str$11:
        /*020b*/ 	.byte	0x09, 0x3d, 0x3d, 0x3d, 0x3d, 0x3d, 0x3d, 0x3d, 0x3d, 0x3d, 0x3d, 0x3d, 0x3d, 0x3d, 0x3d, 0x3d
        /*021b*/ 	.byte	0x3d, 0x3d, 0x3d, 0x3d, 0x3d, 0x3d, 0x3d, 0x3d, 0x3d, 0x3d, 0x3d, 0x0a, 0x0a, 0x00
	.type		$str$8,@object
	.size		$str$8,($str$7 - $str$8)
$str$8:
        /*0229*/ 	.byte	0x09, 0x46, 0x4f, 0x55, 0x4e, 0x44, 0x20, 0x73, 0x6f, 0x6c, 0x75, 0x74, 0x69, 0x6f, 0x6e, 0x20
        /*0239*/ 	.byte	0x69, 0x6e, 0x20, 0x74, 0x68, 0x65, 0x20, 0x25, 0x64, 0x20, 0x74, 0x68, 0x72, 0x65, 0x61, 0x64
        /*0249*/ 	.byte	0x21, 0x0a, 0x00
	.type		$str$7,@object
	.size		$str$7,($str$29 - $str$7)
$str$7:
        /*024c*/ 	.byte	0x09, 0x45, 0x52, 0x52, 0x4f, 0x52, 0x3a, 0x20, 0x69, 0x6e, 0x63, 0x6f, 0x72, 0x72, 0x65, 0x63
        /*025c*/ 	.byte	0x74, 0x20, 0x77, 0x69, 0x64, 0x74, 0x68, 0x3b, 0x20, 0x20, 0x69, 0x6e, 0x74, 0x65, 0x72, 0x76
        /*026c*/ 	.byte	0x61, 0x6c, 0x73, 0x5f, 0x6e, 0x20, 0x3d, 0x20, 0x25, 0x64, 0x0a, 0x00
	.type		$str$29,@object
	.size		$str$29,($str$30 - $str$29)
$str$29:
        /*0278*/ 	.byte	0x09, 0x74, 0x68, 0x72, 0x65, 0x61, 0x64, 0x49, 0x64, 0x78, 0x2e, 0x78, 0x20, 0x3d, 0x20, 0x25
        /*0288*/ 	.byte	0x64, 0x3a, 0x20, 0x09, 0x45, 0x52, 0x52, 0x4f, 0x52, 0x3a, 0x20, 0x69, 0x6e, 0x74, 0x65, 0x72
        /*0298*/ 	.byte	0x76, 0x61, 0x6c, 0x73, 0x5f, 0x6e, 0x20, 0x3d, 0x20, 0x25, 0x64, 0x0a, 0x00
	.type		$str$30,@object
	.size		$str$30,(.L_30 - $str$30)
$str$30:
        /*02a5*/ 	.byte	0x09, 0x74, 0x68, 0x72, 0x65, 0x61, 0x64, 0x49, 0x64, 0x78, 0x2e, 0x78, 0x20, 0x3d, 0x20, 0x25
        /*02b5*/ 	.byte	0x64, 0x3a, 0x20, 0x09, 0x45, 0x52, 0x52, 0x4f, 0x52, 0x3a, 0x20, 0x69, 0x6e, 0x63, 0x6f, 0x72
        /*02c5*/ 	.byte	0x72, 0x65, 0x63, 0x74, 0x20, 0x77, 0x69, 0x64, 0x74, 0x68, 0x3b, 0x20, 0x20, 0x69, 0x6e, 0x74
        /*02d5*/ 	.byte	0x65, 0x72, 0x76, 0x61, 0x6c, 0x73, 0x5f, 0x6e, 0x20, 0x3d, 0x20, 0x25, 0x64, 0x0a, 0x00
.L_30:


//--------------------- .nv.shared.reserved.0     --------------------------
	.section	.nv.shared.reserved.0,"aw",@nobits
	.weak		__nv_reservedSMEM_offset_0_alias
	.size		__nv_reservedSMEM_offset_0_alias, 0, 64
	.other		__nv_reservedSMEM_offset_0_alias,@"STO_CUDA_RESERVED_SHARED STV_DEFAULT"
__nv_reservedSMEM_offset_0_alias:
	.zero		0
	.zero		64


//--------------------- .nv.constant0._Z32find_solution_borders_gpu_globalPfffffff --------------------------
	.section	.nv.constant0._Z32find_solution_borders_gpu_globalPfffffff,"a",@progbits
	.sectionflags	@""
	.align	4
.nv.constant0._Z32find_solution_borders_gpu_globalPfffffff:
	.zero		928


//--------------------- .nv.constant0._Z27find_solution_gpu_on_deviceffffffi --------------------------
	.section	.nv.constant0._Z27find_solution_gpu_on_deviceffffffi,"a",@progbits
	.sectionflags	@""
	.align	4
.nv.constant0._Z27find_solution_gpu_on_deviceffffffi:
	.zero		924


//--------------------- SYMBOLS --------------------------

	.type		.nv.reservedSmem.offset0,@object
	.size		.nv.reservedSmem.offset0,0x4
	.type		vprintf,@function
	.type		malloc,@function
	.type		free,@function
